def matmul_kernel(
    a_ptr,
    b_ptr,
    c_ptr,
    M,
    N,
    K,
    stride_am,
    stride_ak,
    stride_bk,
    stride_bn,
    stride_cm,
    stride_cn,
    BLOCK_M: tl.constexpr,
    BLOCK_N: tl.constexpr,
    BLOCK_K: tl.constexpr,
    GROUP_M: tl.constexpr,
):
    pid = tl.program_id(axis=0)
    num_pid_m = tl.cdiv(M, BLOCK_M)
    num_pid_n = tl.cdiv(N, BLOCK_N)
    num_pid_in_group = GROUP_M * num_pid_n
    group_id = pid // num_pid_in_group
    first_pid_m = group_id * GROUP_M
    group_size_m = min(num_pid_m - first_pid_m, GROUP_M)
    pid_m = first_pid_m + ((pid % num_pid_in_group) % group_size_m)
    pid_n = (pid % num_pid_in_group) // group_size_m

    offs_am = (pid_m * BLOCK_M + tl.arange(0, BLOCK_M)) % M
    offs_bn = (pid_n * BLOCK_N + tl.arange(0, BLOCK_N)) % N
    offs_k = tl.arange(0, BLOCK_K)
    a_ptrs = a_ptr + offs_am[:, None] * stride_am + offs_k[None, :] * stride_ak
    b_ptrs = b_ptr + offs_k[:, None] * stride_bk + offs_bn[None, :] * stride_bn

    acc = tl.zeros((BLOCK_M, BLOCK_N), dtype=tl.float32)
    for kk in range(0, tl.cdiv(K, BLOCK_K)):
        a = tl.load(a_ptrs, mask=offs_k[None, :] < K - kk * BLOCK_K, other=0.0)
        b = tl.load(b_ptrs, mask=offs_k[:, None] < K - kk * BLOCK_K, other=0.0)
        acc = tl.dot(a, b, acc)
        a_ptrs += BLOCK_K * stride_ak
        b_ptrs += BLOCK_K * stride_bk

    c = acc.to(c_ptr.dtype.element_ty)
    offs_cm = pid_m * BLOCK_M + tl.arange(0, BLOCK_M)
    offs_cn = pid_n * BLOCK_N + tl.arange(0, BLOCK_N)
    c_ptrs = c_ptr + offs_cm[:, None] * stride_cm + offs_cn[None, :] * stride_cn
    mask = (offs_cm[:, None] < M) & (offs_cn[None, :] < N)
    tl.store(c_ptrs, c, mask=mask)

# config = {"BLOCK_K": 32, "BLOCK_M": 64, "BLOCK_N": 256, "GROUP_M": 8, "arch": "sm_90", "dtype": "bf16", "num_ctas": 1, "num_stages": 3, "num_warps": 16}
# arch = sm_90


// ===== COMPILED SASS (sm_90a) =====

	.target	sm_90a

	.elftype	@"ET_EXEC"


//--------------------- .note.nv.tkinfo           --------------------------
	.section	.note.nv.tkinfo,"",@"SHT_NOTE"
	.sectionflags	@"SHF_NOTE_NV_TKINFO"
	.tkinfo
        /*0018*/ 	.word	0x00000002
        /*0030*/ 	.string	""
        /*0030*/ 	.string	"ptxas"
        /*0030*/ 	.string	"Cuda compilation tools, release 13.0, V13.0.88"
        /*0030*/ 	.string	"Build cuda_13.0.r13.0/compiler.36424714_0"
        /*0030*/ 	.string	"-v  -suppress-debug-info  -lineinfo  -arch sm_90a "



//--------------------- .note.nv.cuinfo           --------------------------
	.section	.note.nv.cuinfo,"",@"SHT_NOTE"
	.sectionflags	@"SHF_NOTE_NV_CUINFO"
        /*0018*/ 	.short	0x0002
        /*001a*/ 	.short	0x005a
        /*001c*/ 	.short	0x0082
	.zero		2


//--------------------- .nv.info                  --------------------------
	.section	.nv.info,"",@"SHT_CUDA_INFO"
	.align	4


	//----- nvinfo : EIATTR_REGCOUNT
	.align		4
        /*0000*/ 	.byte	0x04, 0x2f
        /*0002*/ 	.short	(.L_1 - .L_0)
	.align		4
.L_0:
        /*0004*/ 	.word	index@(matmul_kernel)
        /*0008*/ 	.word	0x0000007b


	//----- nvinfo : EIATTR_FRAME_SIZE
	.align		4
.L_1:
        /*000c*/ 	.byte	0x04, 0x11
        /*000e*/ 	.short	(.L_3 - .L_2)
	.align		4
.L_2:
        /*0010*/ 	.word	index@(matmul_kernel)
        /*0014*/ 	.word	0x00000000


	//----- nvinfo : EIATTR_MIN_STACK_SIZE
	.align		4
.L_3:
        /*0018*/ 	.byte	0x04, 0x12
        /*001a*/ 	.short	(.L_5 - .L_4)
	.align		4
.L_4:
        /*001c*/ 	.word	index@(matmul_kernel)
        /*0020*/ 	.word	0x00000000
.L_5:


//--------------------- .nv.compat                --------------------------
	.section	.nv.compat,"",@"SHT_CUDA_COMPAT_INFO"
	.align	4
        /*0000*/ 	.byte	0x02, 0x09, 0x01, 0x00, 0x02, 0x02, 0x04, 0x00, 0x02, 0x05, 0x05, 0x00, 0x03, 0x07, 0x01, 0x01
        /*0010*/ 	.byte	0x02, 0x03, 0x00, 0x00, 0x02, 0x06, 0x01, 0x00, 0x04, 0x0b, 0x08, 0x00, 0x00, 0x00, 0x00, 0x00
        /*0020*/ 	.byte	0x00, 0x00, 0x00, 0x00


//--------------------- .nv.info.matmul_kernel    --------------------------
	.section	.nv.info.matmul_kernel,"",@"SHT_CUDA_INFO"
	.sectionflags	@""
	.align	4


	//----- nvinfo : EIATTR_CUDA_API_VERSION
	.align		4
        /*0000*/ 	.byte	0x04, 0x37
        /*0002*/ 	.short	(.L_7 - .L_6)
.L_6:
        /*0004*/ 	.word	0x00000082


	//----- nvinfo : EIATTR_KPARAM_INFO
	.align		4
.L_7:
        /*0008*/ 	.byte	0x04, 0x17
        /*000a*/ 	.short	(.L_9 - .L_8)
.L_8:
        /*000c*/ 	.word	0x00000000
        /*0010*/ 	.short	0x000d
        /*0012*/ 	.short	0x0048
        /*0014*/ 	.byte	0x00, 0xf4, 0x21, 0x00


	//----- nvinfo : EIATTR_KPARAM_INFO
	.align		4
.L_9:
        /*0018*/ 	.byte	0x04, 0x17
        /*001a*/ 	.short	(.L_11 - .L_10)
.L_10:
        /*001c*/ 	.word	0x00000000
        /*0020*/ 	.short	0x000c
        /*0022*/ 	.short	0x0040
        /*0024*/ 	.byte	0x00, 0xf4, 0x21, 0x00


	//----- nvinfo : EIATTR_KPARAM_INFO
	.align		4
.L_11:
        /*0028*/ 	.byte	0x04, 0x17
        /*002a*/ 	.short	(.L_13 - .L_12)
.L_12:
        /*002c*/ 	.word	0x00000000
        /*0030*/ 	.short	0x000b
        /*0032*/ 	.short	0x0038
        /*0034*/ 	.byte	0x00, 0xf0, 0x11, 0x00


	//----- nvinfo : EIATTR_KPARAM_INFO
	.align		4
.L_13:
        /*0038*/ 	.byte	0x04, 0x17
        /*003a*/ 	.short	(.L_15 - .L_14)
.L_14:
        /*003c*/ 	.word	0x00000000
        /*0040*/ 	.short	0x000a
        /*0042*/ 	.short	0x0034
        /*0044*/ 	.byte	0x00, 0xf0, 0x11, 0x00


	//----- nvinfo : EIATTR_KPARAM_INFO
	.align		4
.L_15:
        /*0048*/ 	.byte	0x04, 0x17
        /*004a*/ 	.short	(.L_17 - .L_16)
.L_16:
        /*004c*/ 	.word	0x00000000
        /*0050*/ 	.short	0x0009
        /*0052*/ 	.short	0x0030
        /*0054*/ 	.byte	0x00, 0xf0, 0x11, 0x00


	//----- nvinfo : EIATTR_KPARAM_INFO
	.align		4
.L_17:
        /*0058*/ 	.byte	0x04, 0x17
        /*005a*/ 	.short	(.L_19 - .L_18)
.L_18:
        /*005c*/ 	.word	0x00000000
        /*0060*/ 	.short	0x0008
        /*0062*/ 	.short	0x002c
        /*0064*/ 	.byte	0x00, 0xf0, 0x11, 0x00


	//----- nvinfo : EIATTR_KPARAM_INFO
	.align		4
.L_19:
        /*0068*/ 	.byte	0x04, 0x17
        /*006a*/ 	.short	(.L_21 - .L_20)
.L_20:
        /*006c*/ 	.word	0x00000000
        /*0070*/ 	.short	0x0007
        /*0072*/ 	.short	0x0028
        /*0074*/ 	.byte	0x00, 0xf0, 0x11, 0x00


	//----- nvinfo : EIATTR_KPARAM_INFO
	.align		4
.L_21:
        /*0078*/ 	.byte	0x04, 0x17
        /*007a*/ 	.short	(.L_23 - .L_22)
.L_22:
        /*007c*/ 	.word	0x00000000
        /*0080*/ 	.short	0x0006
        /*0082*/ 	.short	0x0024
        /*0084*/ 	.byte	0x00, 0xf0, 0x11, 0x00


	//----- nvinfo : EIATTR_KPARAM_INFO
	.align		4
.L_23:
        /*0088*/ 	.byte	0x04, 0x17
        /*008a*/ 	.short	(.L_25 - .L_24)
.L_24:
        /*008c*/ 	.word	0x00000000
        /*0090*/ 	.short	0x0005
        /*0092*/ 	.short	0x0020
        /*0094*/ 	.byte	0x00, 0xf0, 0x11, 0x00


	//----- nvinfo : EIATTR_KPARAM_INFO
	.align		4
.L_25:
        /*0098*/ 	.byte	0x04, 0x17
        /*009a*/ 	.short	(.L_27 - .L_26)
.L_26:
        /*009c*/ 	.word	0x00000000
        /*00a0*/ 	.short	0x0004
        /*00a2*/ 	.short	0x001c
        /*00a4*/ 	.byte	0x00, 0xf0, 0x11, 0x00


	//----- nvinfo : EIATTR_KPARAM_INFO
	.align		4
.L_27:
        /*00a8*/ 	.byte	0x04, 0x17
        /*00aa*/ 	.short	(.L_29 - .L_28)
.L_28:
        /*00ac*/ 	.word	0x00000000
        /*00b0*/ 	.short	0x0003
        /*00b2*/ 	.short	0x0018
        /*00b4*/ 	.byte	0x00, 0xf0, 0x11, 0x00


	//----- nvinfo : EIATTR_KPARAM_INFO
	.align		4
.L_29:
        /*00b8*/ 	.byte	0x04, 0x17
        /*00ba*/ 	.short	(.L_31 - .L_30)
.L_30:
        /*00bc*/ 	.word	0x00000000
        /*00c0*/ 	.short	0x0002
        /*00c2*/ 	.short	0x0010
        /*00c4*/ 	.byte	0x00, 0xf4, 0x21, 0x00


	//----- nvinfo : EIATTR_KPARAM_INFO
	.align		4
.L_31:
        /*00c8*/ 	.byte	0x04, 0x17
        /*00ca*/ 	.short	(.L_33 - .L_32)
.L_32:
        /*00cc*/ 	.word	0x00000000
        /*00d0*/ 	.short	0x0001
        /*00d2*/ 	.short	0x0008
        /*00d4*/ 	.byte	0x00, 0xf4, 0x21, 0x00


	//----- nvinfo : EIATTR_KPARAM_INFO
	.align		4
.L_33:
        /*00d8*/ 	.byte	0x04, 0x17
        /*00da*/ 	.short	(.L_35 - .L_34)
.L_34:
        /*00dc*/ 	.word	0x00000000
        /*00e0*/ 	.short	0x0000
        /*00e2*/ 	.short	0x0000
        /*00e4*/ 	.byte	0x00, 0xf4, 0x21, 0x00


	//----- nvinfo : EIATTR_SPARSE_MMA_MASK
	.align		4
.L_35:
        /*00e8*/ 	.byte	0x03, 0x50
        /*00ea*/ 	.short	0x0000


	//----- nvinfo : EIATTR_MAXREG_COUNT
	.align		4
        /*00ec*/ 	.byte	0x03, 0x1b
        /*00ee*/ 	.short	0x0080


	//----- nvinfo : EIATTR_NUM_BARRIERS
	.align		4
        /*00f0*/ 	.byte	0x02, 0x4c
        /*00f2*/ 	.byte	0x01
	.zero		1


	//----- nvinfo : EIATTR_MERCURY_ISA_VERSION
	.align		4
        /*00f4*/ 	.byte	0x03, 0x5f
        /*00f6*/ 	.short	0x0101


	//----- nvinfo : EIATTR_EXIT_INSTR_OFFSETS
	.align		4
        /*00f8*/ 	.byte	0x04, 0x1c
        /*00fa*/ 	.short	(.L_37 - .L_36)


	//   ....[0]....
.L_36:
        /*00fc*/ 	.word	0x00003720


	//   ....[1]....
        /*0100*/ 	.word	0x00003750


	//----- nvinfo : EIATTR_REQNTID
	.align		4
.L_37:
        /*0104*/ 	.byte	0x04, 0x10
        /*0106*/ 	.short	(.L_39 - .L_38)
.L_38:
        /*0108*/ 	.word	0x00000200
        /*010c*/ 	.word	0x00000001
        /*0110*/ 	.word	0x00000001


	//----- nvinfo : EIATTR_CBANK_PARAM_SIZE
	.align		4
.L_39:
        /*0114*/ 	.byte	0x03, 0x19
        /*0116*/ 	.short	0x0050


	//----- nvinfo : EIATTR_PARAM_CBANK
	.align		4
        /*0118*/ 	.byte	0x04, 0x0a
        /*011a*/ 	.short	(.L_41 - .L_40)
	.align		4
.L_40:
        /*011c*/ 	.word	index@(.nv.constant0.matmul_kernel)
        /*0120*/ 	.short	0x0210
        /*0122*/ 	.short	0x0050


	//----- nvinfo : EIATTR_SW_WAR
	.align		4
.L_41:
        /*0124*/ 	.byte	0x04, 0x36
        /*0126*/ 	.short	(.L_43 - .L_42)
.L_42:
        /*0128*/ 	.word	0x00000008
.L_43:


//--------------------- .nv.callgraph             --------------------------
	.section	.nv.callgraph,"",@"SHT_CUDA_CALLGRAPH"
	.align	4
	.sectionentsize	8
	.align		4
        /*0000*/ 	.word	0x00000000
	.align		4
        /*0004*/ 	.word	0xffffffff
	.align		4
        /*0008*/ 	.word	0x00000000
	.align		4
        /*000c*/ 	.word	0xfffffffe
	.align		4
        /*0010*/ 	.word	0x00000000
	.align		4
        /*0014*/ 	.word	0xfffffffd
	.align		4
        /*0018*/ 	.word	0x00000000
	.align		4
        /*001c*/ 	.word	0xfffffffc


//--------------------- .text.matmul_kernel       --------------------------
	.section	.text.matmul_kernel,"ax",@progbits
	.align	128
        .global         matmul_kernel
        .type           matmul_kernel,@function
        .size           matmul_kernel,(.L_x_3 - matmul_kernel)
        .other          matmul_kernel,@"STO_CUDA_ENTRY STV_DEFAULT"
matmul_kernel:
.text.matmul_kernel:
[----:B------:R-:W-:Y:S08]  /*0000*/  LDC R1, c[0x0][0x28] ;  /* 0x00000a00ff017b82 */ /* 0x000ff00000000800 */
[----:B------:R-:W0:Y:S01]  /*0010*/  LDC.64 R20, c[0x0][0x228] ;  /* 0x00008a00ff147b82 */ /* 0x000e220000000a00 */
[----:B------:R-:W1:Y:S01]  /*0020*/  S2R R5, SR_CTAID.X ;  /* 0x0000000000057919 */ /* 0x000e620000002500 */
[----:B------:R-:W-:Y:S01]  /*0030*/  ULDC.64 UR14, c[0x0][0x208] ;  /* 0x00008200000e7ab9 */ /* 0x000fe20000000a00 */
[----:B------:R-:W-:-:S02]  /*0040*/  CS2R R24, SRZ ;  /* 0x0000000000187805 */ /* 0x000fc4000001ff00 */
[----:B------:R-:W-:Y:S02]  /*0050*/  CS2R R26, SRZ ;  /* 0x00000000001a7805 */ /* 0x000fe4000001ff00 */
[----:B------:R-:W-:Y:S02]  /*0060*/  CS2R R16, SRZ ;  /* 0x0000000000107805 */ /* 0x000fe4000001ff00 */
[----:B------:R-:W-:Y:S02]  /*0070*/  CS2R R18, SRZ ;  /* 0x0000000000127805 */ /* 0x000fe4000001ff00 */
[----:B------:R-:W-:Y:S01]  /*0080*/  CS2R R12, SRZ ;  /* 0x00000000000c7805 */ /* 0x000fe2000001ff00 */
[----:B------:R-:W2:Y:S01]  /*0090*/  LDC R100, c[0x0][0x230] ;  /* 0x00008c00ff647b82 */ /* 0x000ea20000000800 */
[----:B------:R-:W-:-:S07]  /*00a0*/  CS2R R14, SRZ ;  /* 0x00000000000e7805 */ /* 0x000fce000001ff00 */
[----:B------:R-:W3:Y:S01]  /*00b0*/  S2UR UR12, SR_CgaCtaId ;  /* 0x00000000000c79c3 */ /* 0x000ee20000008800 */
[----:B0-----:R-:W-:-:S05]  /*00c0*/  VIADD R0, R21, 0xff ;  /* 0x000000ff15007836 */ /* 0x001fca0000000000 */
[----:B------:R-:W-:Y:S01]  /*00d0*/  SHF.R.S32.HI R3, RZ, 0x1f, R0 ;  /* 0x0000001fff037819 */ /* 0x000fe20000011400 */
[----:B--2---:R-:W-:-:S03]  /*00e0*/  VIADD R100, R100, 0x1f ;  /* 0x0000001f64647836 */ /* 0x004fc60000000000 */
[----:B------:R-:W-:Y:S02]  /*00f0*/  LEA.HI R3, R3, R0, RZ, 0x8 ;  /* 0x0000000003037211 */ /* 0x000fe400078f40ff */
[----:B-1----:R-:W-:Y:S02]  /*0100*/  IABS R8, R5 ;  /* 0x0000000500087213 */ /* 0x002fe40000000000 */
[----:B------:R-:W-:-:S05]  /*0110*/  SHF.R.S32.HI R3, RZ, 0x8, R3 ;  /* 0x00000008ff037819 */ /* 0x000fca0000011403 */
[----:B------:R-:W-:-:S05]  /*0120*/  IMAD.SHL.U32 R4, R3, 0x8, RZ ;  /* 0x0000000803047824 */ /* 0x000fca00078e00ff */
[-C--:B------:R-:W-:Y:S02]  /*0130*/  IABS R7, R4.reuse ;  /* 0x0000000400077213 */ /* 0x080fe40000000000 */
[----:B------:R-:W-:Y:S02]  /*0140*/  IABS R10, R4 ;  /* 0x00000004000a7213 */ /* 0x000fe40000000000 */
[----:B------:R-:W0:Y:S08]  /*0150*/  I2F.RP R0, R7 ;  /* 0x0000000700007306 */ /* 0x000e300000209400 */
[----:B0-----:R-:W0:Y:S02]  /*0160*/  MUFU.RCP R0, R0 ;  /* 0x0000000000007308 */ /* 0x001e240000001000 */
[----:B0-----:R-:W-:-:S02]  /*0170*/  VIADD R2, R0, 0xffffffe ;  /* 0x0ffffffe00027836 */ /* 0x001fc40000000000 */
[----:B------:R-:W-:-:S04]  /*0180*/  IMAD.MOV R0, RZ, RZ, -R10 ;  /* 0x000000ffff007224 */ /* 0x000fc800078e0a0a */
[----:B------:R0:W1:Y:S02]  /*0190*/  F2I.FTZ.U32.TRUNC.NTZ R3, R2 ;  /* 0x0000000200037305 */ /* 0x000064000021f000 */
[----:B0-----:R-:W-:Y:S02]  /*01a0*/  IMAD.MOV.U32 R2, RZ, RZ, RZ ;  /* 0x000000ffff027224 */ /* 0x001fe400078e00ff */
[----:B-1----:R-:W-:-:S04]  /*01b0*/  IMAD.MOV R6, RZ, RZ, -R3 ;  /* 0x000000ffff067224 */ /* 0x002fc800078e0a03 */
[----:B------:R-:W-:Y:S02]  /*01c0*/  IMAD R9, R6, R7, RZ ;  /* 0x0000000706097224 */ /* 0x000fe400078e02ff */
[----:B------:R-:W-:Y:S02]  /*01d0*/  IMAD.MOV.U32 R6, RZ, RZ, R8 ;  /* 0x000000ffff067224 */ /* 0x000fe400078e0008 */
[----:B------:R-:W-:-:S06]  /*01e0*/  IMAD.HI.U32 R3, R3, R9, R2 ;  /* 0x0000000903037227 */ /* 0x000fcc00078e0002 */
[----:B------:R-:W-:-:S04]  /*01f0*/  IMAD.HI.U32 R3, R3, R6, RZ ;  /* 0x0000000603037227 */ /* 0x000fc800078e00ff */
[----:B------:R-:W-:-:S05]  /*0200*/  IMAD R0, R3, R0, R6 ;  /* 0x0000000003007224 */ /* 0x000fca00078e0206 */
[----:B------:R-:W-:-:S13]  /*0210*/  ISETP.GT.U32.AND P1, PT, R7, R0, PT ;  /* 0x000000000700720c */ /* 0x000fda0003f24070 */
[----:B------:R-:W-:Y:S02]  /*0220*/  @!P1 IMAD.IADD R0, R0, 0x1, -R7 ;  /* 0x0000000100009824 */ /* 0x000fe400078e0a07 */
[----:B------:R-:W-:Y:S01]  /*0230*/  @!P1 VIADD R3, R3, 0x1 ;  /* 0x0000000103039836 */ /* 0x000fe20000000000 */
[----:B------:R-:W-:Y:S02]  /*0240*/  ISETP.NE.AND P1, PT, R4, RZ, PT ;  /* 0x000000ff0400720c */ /* 0x000fe40003f25270 */
[----:B------:R-:W-:Y:S02]  /*0250*/  ISETP.GE.U32.AND P0, PT, R0, R7, PT ;  /* 0x000000070000720c */ /* 0x000fe40003f06070 */
[----:B------:R-:W-:-:S04]  /*0260*/  LOP3.LUT R0, R5, R4, RZ, 0x3c, !PT ;  /* 0x0000000405007212 */ /* 0x000fc800078e3cff */
[----:B------:R-:W-:Y:S01]  /*0270*/  ISETP.GE.AND P2, PT, R0, RZ, PT ;  /* 0x000000ff0000720c */ /* 0x000fe20003f46270 */
[----:B------:R-:W-:-:S06]  /*0280*/  VIADD R0, R20, 0x3f ;  /* 0x0000003f14007836 */ /* 0x000fcc0000000000 */
[----:B------:R-:W-:-:S04]  /*0290*/  @P0 VIADD R3, R3, 0x1 ;  /* 0x0000000103030836 */ /* 0x000fc80000000000 */
[----:B------:R-:W-:Y:S01]  /*02a0*/  IMAD.MOV.U32 R2, RZ, RZ, R3 ;  /* 0x000000ffff027224 */ /* 0x000fe200078e0003 */
[----:B------:R-:W-:-:S03]  /*02b0*/  SHF.R.S32.HI R3, RZ, 0x1f, R0 ;  /* 0x0000001fff037819 */ /* 0x000fc60000011400 */
[----:B------:R-:W-:Y:S01]  /*02c0*/  @!P2 IMAD.MOV R2, RZ, RZ, -R2 ;  /* 0x000000ffff02a224 */ /* 0x000fe200078e0a02 */
[----:B------:R-:W-:Y:S02]  /*02d0*/  @!P1 LOP3.LUT R2, RZ, R4, RZ, 0x33, !PT ;  /* 0x00000004ff029212 */ /* 0x000fe400078e33ff */
[----:B------:R-:W-:-:S03]  /*02e0*/  LEA.HI R3, R3, R0, RZ, 0x6 ;  /* 0x0000000003037211 */ /* 0x000fc600078f30ff */
[----:B------:R-:W-:Y:S02]  /*02f0*/  IMAD.SHL.U32 R6, R2, 0x8, RZ ;  /* 0x0000000802067824 */ /* 0x000fe400078e00ff */
[----:B------:R-:W-:-:S03]  /*0300*/  IMAD.MOV R2, RZ, RZ, -R2 ;  /* 0x000000ffff027224 */ /* 0x000fc600078e0a02 */
[----:B------:R-:W-:Y:S01]  /*0310*/  LEA.HI.SX32 R3, R3, -R6, 0x1a ;  /* 0x8000000603037211 */ /* 0x000fe200078fd2ff */
[----:B------:R-:W-:-:S03]  /*0320*/  IMAD R11, R4, R2, R5 ;  /* 0x00000002040b7224 */ /* 0x000fc600078e0205 */
[----:B------:R-:W-:-:S04]  /*0330*/  VIMNMX R8, R3, 0x8, PT ;  /* 0x0000000803087848 */ /* 0x000fc80003fe0100 */
[-C--:B------:R-:W-:Y:S02]  /*0340*/  IABS R7, R8.reuse ;  /* 0x0000000800077213 */ /* 0x080fe40000000000 */
[----:B------:R-:W-:Y:S02]  /*0350*/  IABS R4, R8 ;  /* 0x0000000800047213 */ /* 0x000fe40000000000 */
[----:B------:R-:W0:Y:S01]  /*0360*/  I2F.RP R0, R7 ;  /* 0x0000000700007306 */ /* 0x000e220000209400 */
[C---:B------:R-:W-:Y:S02]  /*0370*/  R2UR UR5, R8.reuse ;  /* 0x00000000080572ca */ /* 0x040fe400000e0000 */
[----:B------:R-:W-:-:S11]  /*0380*/  R2UR UR6, R8 ;  /* 0x00000000080672ca */ /* 0x000fd600000e0000 */
[----:B------:R-:W-:Y:S01]  /*0390*/  UISETP.NE.AND UP0, UPT, UR5, URZ, UPT ;  /* 0x0000003f0500728c */ /* 0x000fe2000bf05270 */
[----:B0-----:R-:W0:Y:S02]  /*03a0*/  MUFU.RCP R0, R0 ;  /* 0x0000000000007308 */ /* 0x001e240000001000 */
[----:B0-----:R-:W-:Y:S02]  /*03b0*/  VIADD R3, R0, 0xffffffe ;  /* 0x0ffffffe00037836 */ /* 0x001fe40000000000 */
[----:B------:R-:W-:-:S04]  /*03c0*/  IMAD.MOV R0, RZ, RZ, -R4 ;  /* 0x000000ffff007224 */ /* 0x000fc800078e0a04 */
[----:B------:R-:W0:Y:S02]  /*03d0*/  F2I.FTZ.U32.TRUNC.NTZ R3, R3 ;  /* 0x0000000300037305 */ /* 0x000e24000021f000 */
[----:B0-----:R-:W-:-:S04]  /*03e0*/  IMAD.MOV R9, RZ, RZ, -R3 ;  /* 0x000000ffff097224 */ /* 0x001fc800078e0a03 */
[----:B------:R-:W-:Y:S01]  /*03f0*/  IMAD.MOV.U32 R2, RZ, RZ, R9 ;  /* 0x000000ffff027224 */ /* 0x000fe200078e0009 */
[----:B------:R-:W-:-:S03]  /*0400*/  IABS R9, R11 ;  /* 0x0000000b00097213 */ /* 0x000fc60000000000 */
[----:B------:R-:W-:Y:S02]  /*0410*/  IMAD R5, R2, R7, RZ ;  /* 0x0000000702057224 */ /* 0x000fe400078e02ff */
[----:B------:R-:W-:-:S04]  /*0420*/  IMAD.MOV.U32 R2, RZ, RZ, RZ ;  /* 0x000000ffff027224 */ /* 0x000fc800078e00ff */
[----:B------:R-:W-:Y:S02]  /*0430*/  IMAD.HI.U32 R2, R3, R5, R2 ;  /* 0x0000000503027227 */ /* 0x000fe400078e0002 */
[----:B------:R-:W0:Y:S04]  /*0440*/  S2R R5, SR_TID.X ;  /* 0x0000000000057919 */ /* 0x000e280000002100 */
[----:B------:R-:W-:-:S04]  /*0450*/  IMAD.HI.U32 R2, R2, R9, RZ ;  /* 0x0000000902027227 */ /* 0x000fc800078e00ff */
[----:B------:R-:W-:-:S05]  /*0460*/  IMAD R0, R2, R0, R9 ;  /* 0x0000000002007224 */ /* 0x000fca00078e0209 */
[----:B------:R-:W-:-:S13]  /*0470*/  ISETP.GT.U32.AND P1, PT, R7, R0, PT ;  /* 0x000000000700720c */ /* 0x000fda0003f24070 */
[----:B------:R-:W-:Y:S02]  /*0480*/  @!P1 IMAD.IADD R0, R0, 0x1, -R7 ;  /* 0x0000000100009824 */ /* 0x000fe400078e0a07 */
[----:B------:R-:W-:-:S03]  /*0490*/  @!P1 VIADD R2, R2, 0x1 ;  /* 0x0000000102029836 */ /* 0x000fc60000000000 */
[----:B------:R-:W-:Y:S02]  /*04a0*/  ISETP.GE.U32.AND P0, PT, R0, R7, PT ;  /* 0x000000070000720c */ /* 0x000fe40003f06070 */
[----:B------:R-:W-:Y:S02]  /*04b0*/  LOP3.LUT R0, R11, R8, RZ, 0x3c, !PT ;  /* 0x000000080b007212 */ /* 0x000fe400078e3cff */
[----:B0-----:R-:W-:Y:S02]  /*04c0*/  LOP3.LUT R3, R5, 0x3f, RZ, 0xc0, !PT ;  /* 0x0000003f05037812 */ /* 0x001fe400078ec0ff */
[----:B------:R-:W-:Y:S02]  /*04d0*/  ISETP.GE.AND P2, PT, R0, RZ, PT ;  /* 0x000000ff0000720c */ /* 0x000fe40003f46270 */
[----:B------:R-:W-:-:S04]  /*04e0*/  SHF.R.U32.HI R7, RZ, 0x6, R5 ;  /* 0x00000006ff077819 */ /* 0x000fc80000011605 */
[----:B------:R-:W-:Y:S01]  /*04f0*/  SGXT.U32 R7, R7, 0x3 ;  /* 0x000000030707781a */ /* 0x000fe20000000000 */
[----:B------:R-:W-:Y:S01]  /*0500*/  @P0 VIADD R2, R2, 0x1 ;  /* 0x0000000102020836 */ /* 0x000fe20000000000 */
[----:B------:R-:W-:-:S05]  /*0510*/  ISETP.GE.AND P0, PT, R100, 0x20, PT ;  /* 0x000000206400780c */ /* 0x000fca0003f06270 */
[----:B------:R-:W-:-:S05]  /*0520*/  @!P2 IMAD.MOV R2, RZ, RZ, -R2 ;  /* 0x000000ffff02a224 */ /* 0x000fca00078e0a02 */
[----:B------:R-:W-:-:S09]  /*0530*/  R2UR UR4, R2 ;  /* 0x00000000020472ca */ /* 0x000fd200000e0000 */
[----:B------:R-:W-:-:S04]  /*0540*/  @!UP0 ULOP3.LUT UR4, URZ, UR6, URZ, 0x33, !UPT ;  /* 0x000000063f048292 */ /* 0x000fc8000f8e333f */
[----:B------:R-:W-:Y:S02]  /*0550*/  UIADD3 UR5, -UR4, URZ, URZ ;  /* 0x0000003f04057290 */ /* 0x000fe4000fffe13f */
[----:B------:R-:W-:-:S04]  /*0560*/  USHF.L.U32 UR13, UR4, 0x8, URZ ;  /* 0x00000008040d7899 */ /* 0x000fc8000800063f */
[----:B------:R-:W-:Y:S01]  /*0570*/  IMAD R0, R8, UR5, R11 ;  /* 0x0000000508007c24 */ /* 0x000fe2000f8e020b */
[----:B------:R-:W-:Y:S01]  /*0580*/  UMOV UR5, 0x400 ;  /* 0x0000040000057882 */ /* 0x000fe20000000000 */
[----:B------:R-:W-:Y:S01]  /*0590*/  CS2R R8, SRZ ;  /* 0x0000000000087805 */ /* 0x000fe2000001ff00 */
[----:B---3--:R-:W-:Y:S01]  /*05a0*/  ULEA UR12, UR12, UR5, 0x18 ;  /* 0x000000050c0c7291 */ /* 0x008fe2000f8ec03f */
[----:B------:R-:W-:Y:S01]  /*05b0*/  IMAD.IADD R0, R6, 0x1, R0 ;  /* 0x0000000106007824 */ /* 0x000fe200078e0200 */
[----:B------:R-:W-:-:S03]  /*05c0*/  CS2R R10, SRZ ;  /* 0x00000000000a7805 */ /* 0x000fc6000001ff00 */
[----:B------:R-:W-:Y:S01]  /*05d0*/  IMAD R6, R0, 0x40, R3 ;  /* 0x0000004000067824 */ /* 0x000fe200078e0203 */
[----:B------:R-:W-:Y:S06]  /*05e0*/  @!P0 BRA `(.L_x_0) ;  /* 0x0000002000848947 */ /* 0x000fec0003800000 */
[----:B------:R-:W-:Y:S02]  /*05f0*/  IABS R2, R20 ;  /* 0x0000001400027213 */ /* 0x000fe40000000000 */
[----:B------:R-:W-:Y:S02]  /*0600*/  CS2R R46, SRZ ;  /* 0x00000000002e7805 */ /* 0x000fe4000001ff00 */
[----:B------:R-:W-:Y:S02]  /*0610*/  IABS R0, R21 ;  /* 0x0000001500007213 */ /* 0x000fe40000000000 */
[----:B------:R-:W-:Y:S01]  /*0620*/  CS2R R48, SRZ ;  /* 0x0000000000307805 */ /* 0x000fe2000001ff00 */
[----:B------:R-:W0:Y:S01]  /*0630*/  I2F.RP R4, R2 ;  /* 0x0000000200047306 */ /* 0x000e220000209400 */
[----:B------:R-:W-:Y:S02]  /*0640*/  SHF.R.U32.HI R9, RZ, 0x5, R5 ;  /* 0x00000005ff097819 */ /* 0x000fe40000011605 */
[----:B------:R-:W-:-:S02]  /*0650*/  CS2R R50, SRZ ;  /* 0x0000000000327805 */ /* 0x000fc4000001ff00 */
[----:B------:R-:W-:Y:S02]  /*0660*/  IABS R12, R6 ;  /* 0x00000006000c7213 */ /* 0x000fe40000000000 */
[----:B------:R-:W-:Y:S02]  /*0670*/  CS2R R52, SRZ ;  /* 0x0000000000347805 */ /* 0x000fe4000001ff00 */
[----:B------:R-:W-:Y:S02]  /*0680*/  R2UR UR17, R9 ;  /* 0x00000000091172ca */ /* 0x000fe400000e0000 */
[----:B------:R-:W-:Y:S02]  /*0690*/  CS2R R54, SRZ ;  /* 0x0000000000367805 */ /* 0x000fe4000001ff00 */
[----:B------:R-:W-:Y:S01]  /*06a0*/  SHF.R.U32.HI R45, RZ, 0x2, R5 ;  /* 0x00000002ff2d7819 */ /* 0x000fe20000011605 */
[----:B------:R-:W1:Y:S01]  /*06b0*/  I2F.RP R3, R0 ;  /* 0x0000000000037306 */ /* 0x000e620000209400 */
[----:B------:R-:W-:-:S07]  /*06c0*/  LOP3.LUT R16, R5, 0x1f, RZ, 0xc0, !PT ;  /* 0x0000001f05107812 */ /* 0x000fce00078ec0ff */
[----:B0-----:R-:W0:Y:S01]  /*06d0*/  MUFU.RCP R4, R4 ;  /* 0x0000000400047308 */ /* 0x001e220000001000 */
[----:B------:R-:W-:Y:S02]  /*06e0*/  UIADD3 UR4, UR13, UR17, URZ ;  /* 0x000000110d047290 */ /* 0x000fe4000fffe03f */
[----:B------:R-:W-:Y:S02]  /*06f0*/  ULOP3.LUT UR24, UR13, 0xf, UR17, 0xf8, !UPT ;  /* 0x0000000f0d187892 */ /* 0x000fe4000f8ef811 */
[----:B------:R-:W-:-:S03]  /*0700*/  UIADD3 UR5, UR4, 0xf0, URZ ;  /* 0x000000f004057890 */ /* 0x000fc6000fffe03f */
[----:B-1----:R-:W1:Y:S01]  /*0710*/  MUFU.RCP R3, R3 ;  /* 0x0000000300037308 */ /* 0x002e620000001000 */
[----:B------:R-:W-:Y:S02]  /*0720*/  ULOP3.LUT UR6, UR24, 0xe0, URZ, 0xfc, !UPT ;  /* 0x000000e018067892 */ /* 0x000fe4000f8efc3f */
[----:B------:R-:W-:Y:S02]  /*0730*/  ULOP3.LUT UR8, UR24, 0xc0, URZ, 0xfc, !UPT ;  /* 0x000000c018087892 */ /* 0x000fe4000f8efc3f */
[----:B------:R-:W-:Y:S02]  /*0740*/  UIADD3 UR7, UR4, 0xd0, URZ ;  /* 0x000000d004077890 */ /* 0x000fe4000fffe03f */
[----:B------:R-:W-:Y:S01]  /*0750*/  UIADD3 UR9, UR4, 0xb0, URZ ;  /* 0x000000b004097890 */ /* 0x000fe2000fffe03f */
[----:B0-----:R-:W-:Y:S01]  /*0760*/  VIADD R10, R4, 0xffffffe ;  /* 0x0ffffffe040a7836 */ /* 0x001fe20000000000 */
[----:B------:R-:W-:Y:S01]  /*0770*/  UIADD3 UR11, UR4, 0x90, URZ ;  /* 0x00000090040b7890 */ /* 0x000fe2000fffe03f */
[----:B------:R-:W-:Y:S01]  /*0780*/  IMAD.U32 R4, RZ, RZ, UR5 ;  /* 0x00000005ff047e24 */ /* 0x000fe2000f8e00ff */
[----:B------:R-:W-:Y:S01]  /*0790*/  ULOP3.LUT UR16, UR24, 0x80, URZ, 0xfc, !UPT ;  /* 0x0000008018107892 */ /* 0x000fe2000f8efc3f */
[----:B------:R0:W2:Y:S01]  /*07a0*/  F2I.FTZ.U32.TRUNC.NTZ R11, R10 ;  /* 0x0000000a000b7305 */ /* 0x0000a2000021f000 */
[----:B------:R-:W-:-:S02]  /*07b0*/  ULOP3.LUT UR10, UR24, 0xa0, URZ, 0xfc, !UPT ;  /* 0x000000a0180a7892 */ /* 0x000fc4000f8efc3f */
[----:B------:R-:W-:Y:S01]  /*07c0*/  UIADD3 UR18, UR4, 0x70, URZ ;  /* 0x0000007004127890 */ /* 0x000fe2000fffe03f */
[----:B-1----:R-:W-:Y:S01]  /*07d0*/  VIADD R8, R3, 0xffffffe ;  /* 0x0ffffffe03087836 */ /* 0x002fe20000000000 */
[----:B------:R-:W-:Y:S02]  /*07e0*/  ULOP3.LUT UR19, UR24, 0x60, URZ, 0xfc, !UPT ;  /* 0x0000006018137892 */ /* 0x000fe4000f8efc3f */
[----:B------:R-:W-:Y:S01]  /*07f0*/  UIADD3 UR20, UR4, 0x50, URZ ;  /* 0x0000005004147890 */ /* 0x000fe2000fffe03f */
[----:B------:R1:W3:Y:S01]  /*0800*/  F2I.FTZ.U32.TRUNC.NTZ R9, R8 ;  /* 0x0000000800097305 */ /* 0x0002e2000021f000 */
[----:B0-----:R-:W-:Y:S01]  /*0810*/  IMAD.MOV.U32 R10, RZ, RZ, RZ ;  /* 0x000000ffff0a7224 */ /* 0x001fe200078e00ff */
[----:B------:R-:W-:Y:S02]  /*0820*/  ULOP3.LUT UR21, UR24, 0x40, URZ, 0xfc, !UPT ;  /* 0x0000004018157892 */ /* 0x000fe4000f8efc3f */
[----:B------:R-:W-:Y:S02]  /*0830*/  UIADD3 UR22, UR4, 0x30, URZ ;  /* 0x0000003004167890 */ /* 0x000fe4000fffe03f */
[----:B------:R-:W-:Y:S01]  /*0840*/  ULOP3.LUT UR23, UR24, 0x20, URZ, 0xfc, !UPT ;  /* 0x0000002018177892 */ /* 0x000fe2000f8efc3f */
[----:B--2---:R-:W-:Y:S01]  /*0850*/  IMAD.MOV R13, RZ, RZ, -R11 ;  /* 0x000000ffff0d7224 */ /* 0x004fe200078e0a0b */
[----:B------:R-:W-:Y:S01]  /*0860*/  UIADD3 UR4, UR4, 0x10, URZ ;  /* 0x0000001004047890 */ /* 0x000fe2000fffe03f */
[----:B-1----:R-:W-:-:S02]  /*0870*/  IMAD.MOV.U32 R8, RZ, RZ, RZ ;  /* 0x000000ffff087224 */ /* 0x002fc400078e00ff */
[----:B------:R-:W-:Y:S02]  /*0880*/  IMAD R3, R13, R2, RZ ;  /* 0x000000020d037224 */ /* 0x000fe400078e02ff */
[----:B------:R-:W-:Y:S02]  /*0890*/  IMAD.MOV.U32 R13, RZ, RZ, R12 ;  /* 0x000000ffff0d7224 */ /* 0x000fe400078e000c */
[----:B---3--:R-:W-:Y:S02]  /*08a0*/  IMAD.MOV R15, RZ, RZ, -R9 ;  /* 0x000000ffff0f7224 */ /* 0x008fe400078e0a09 */
[----:B------:R-:W-:Y:S01]  /*08b0*/  IMAD.HI.U32 R10, R11, R3, R10 ;  /* 0x000000030b0a7227 */ /* 0x000fe200078e000a */
[----:B------:R-:W-:-:S03]  /*08c0*/  IABS R11, R4 ;  /* 0x00000004000b7213 */ /* 0x000fc60000000000 */
[----:B------:R-:W-:Y:S02]  /*08d0*/  IMAD R3, R15, R0, RZ ;  /* 0x000000000f037224 */ /* 0x000fe400078e02ff */
[----:B------:R-:W-:-:S04]  /*08e0*/  IMAD.HI.U32 R10, R10, R13, RZ ;  /* 0x0000000d0a0a7227 */ /* 0x000fc800078e00ff */
[----:B------:R-:W-:-:S04]  /*08f0*/  IMAD.HI.U32 R8, R9, R3, R8 ;  /* 0x0000000309087227 */ /* 0x000fc800078e0008 */
[----:B------:R-:W-:Y:S02]  /*0900*/  IMAD.U32 R3, RZ, RZ, UR6 ;  /* 0x00000006ff037e24 */ /* 0x000fe4000f8e00ff */
[----:B------:R-:W-:Y:S02]  /*0910*/  IMAD.MOV R10, RZ, RZ, -R10 ;  /* 0x000000ffff0a7224 */ /* 0x000fe400078e0a0a */
[----:B------:R-:W-:Y:S01]  /*0920*/  IMAD.U32 R9, RZ, RZ, UR7 ;  /* 0x00000007ff097e24 */ /* 0x000fe2000f8e00ff */
[----:B------:R-:W-:Y:S01]  /*0930*/  IABS R4, R3 ;  /* 0x0000000300047213 */ /* 0x000fe20000000000 */
[----:B------:R-:W-:-:S03]  /*0940*/  IMAD.HI.U32 R3, R8, R11, RZ ;  /* 0x0000000b08037227 */ /* 0x000fc600078e00ff */
[----:B------:R-:W-:Y:S01]  /*0950*/  IABS R15, R9 ;  /* 0x00000009000f7213 */ /* 0x000fe20000000000 */
[C---:B------:R-:W-:Y:S02]  /*0960*/  IMAD R14, R2.reuse, R10, R13 ;  /* 0x0000000a020e7224 */ /* 0x040fe400078e020d */
[----:B------:R-:W-:Y:S02]  /*0970*/  IMAD.MOV.U32 R13, RZ, RZ, R4 ;  /* 0x000000ffff0d7224 */ /* 0x000fe400078e0004 */
[----:B------:R-:W-:Y:S01]  /*0980*/  IMAD.MOV R4, RZ, RZ, -R3 ;  /* 0x000000ffff047224 */ /* 0x000fe200078e0a03 */
[----:B------:R-:W-:Y:S01]  /*0990*/  ISETP.GT.U32.AND P6, PT, R2, R14, PT ;  /* 0x0000000e0200720c */ /* 0x000fe20003fc4070 */
[----:B------:R-:W-:Y:S02]  /*09a0*/  IMAD.U32 R10, RZ, RZ, UR8 ;  /* 0x00000008ff0a7e24 */ /* 0x000fe4000f8e00ff */
[----:B------:R-:W-:-:S03]  /*09b0*/  IMAD.HI.U32 R3, R8, R13, RZ ;  /* 0x0000000d08037227 */ /* 0x000fc600078e00ff */
[----:B------:R-:W-:Y:S01]  /*09c0*/  IABS R17, R10 ;  /* 0x0000000a00117213 */ /* 0x000fe20000000000 */
[C---:B------:R-:W-:Y:S02]  /*09d0*/  IMAD R11, R0.reuse, R4, R11 ;  /* 0x00000004000b7224 */ /* 0x040fe400078e020b */
[----:B------:R-:W-:Y:S02]  /*09e0*/  IMAD.MOV R4, RZ, RZ, -R3 ;  /* 0x000000ffff047224 */ /* 0x000fe400078e0a03 */
[----:B------:R-:W-:Y:S01]  /*09f0*/  IMAD.U32 R9, RZ, RZ, UR9 ;  /* 0x00000009ff097e24 */ /* 0x000fe2000f8e00ff */
[C---:B------:R-:W-:Y:S01]  /*0a00*/  ISETP.GT.U32.AND P0, PT, R0.reuse, R11, PT ;  /* 0x0000000b0000720c */ /* 0x040fe20003f04070 */
[----:B------:R-:W-:Y:S02]  /*0a10*/  IMAD R13, R0, R4, R13 ;  /* 0x00000004000d7224 */ /* 0x000fe400078e020d */
[----:B------:R-:W-:Y:S01]  /*0a20*/  IMAD.HI.U32 R4, R8, R17, RZ ;  /* 0x0000001108047227 */ /* 0x000fe200078e00ff */
[----:B------:R-:W-:-:S02]  /*0a30*/  IABS R19, R9 ;  /* 0x0000000900137213 */ /* 0x000fc40000000000 */
[----:B------:R-:W-:Y:S01]  /*0a40*/  ISETP.GT.U32.AND P2, PT, R0, R13, PT ;  /* 0x0000000d0000720c */ /* 0x000fe20003f44070 */
[----:B------:R-:W-:Y:S02]  /*0a50*/  IMAD.MOV R4, RZ, RZ, -R4 ;  /* 0x000000ffff047224 */ /* 0x000fe400078e0a04 */
[----:B------:R-:W-:Y:S02]  /*0a60*/  IMAD.U32 R10, RZ, RZ, UR11 ;  /* 0x0000000bff0a7e24 */ /* 0x000fe4000f8e00ff */
[----:B------:R-:W-:-:S03]  /*0a70*/  IMAD.HI.U32 R3, R8, R15, RZ ;  /* 0x0000000f08037227 */ /* 0x000fc600078e00ff */
[----:B------:R-:W-:Y:S01]  /*0a80*/  IABS R25, R10 ;  /* 0x0000000a00197213 */ /* 0x000fe20000000000 */
[C---:B------:R-:W-:Y:S02]  /*0a90*/  IMAD R17, R0.reuse, R4, R17 ;  /* 0x0000000400117224 */ /* 0x040fe400078e0211 */
[----:B------:R-:W-:Y:S02]  /*0aa0*/  IMAD.U32 R4, RZ, RZ, UR16 ;  /* 0x00000010ff047e24 */ /* 0x000fe4000f8e00ff */
[----:B------:R-:W-:Y:S01]  /*0ab0*/  IMAD.MOV R3, RZ, RZ, -R3 ;  /* 0x000000ffff037224 */ /* 0x000fe200078e0a03 */
[C---:B------:R-:W-:Y:S01]  /*0ac0*/  ISETP.GT.U32.AND P4, PT, R0.reuse, R17, PT ;  /* 0x000000110000720c */ /* 0x040fe20003f84070 */
[----:B------:R-:W-:Y:S01]  /*0ad0*/  IMAD.U32 R9, RZ, RZ, UR10 ;  /* 0x0000000aff097e24 */ /* 0x000fe2000f8e00ff */
[----:B------:R-:W-:Y:S01]  /*0ae0*/  IABS R27, R4 ;  /* 0x00000004001b7213 */ /* 0x000fe20000000000 */
[----:B------:R-:W-:Y:S02]  /*0af0*/  IMAD R15, R0, R3, R15 ;  /* 0x00000003000f7224 */ /* 0x000fe400078e020f */
[----:B------:R-:W-:Y:S01]  /*0b00*/  IMAD.HI.U32 R3, R8, R19, RZ ;  /* 0x0000001308037227 */ /* 0x000fe200078e00ff */
[----:B------:R-:W-:-:S02]  /*0b10*/  IABS R23, R9 ;  /* 0x0000000900177213 */ /* 0x000fc40000000000 */
[----:B------:R-:W-:Y:S01]  /*0b20*/  ISETP.GT.U32.AND P3, PT, R0, R15, PT ;  /* 0x0000000f0000720c */ /* 0x000fe20003f64070 */
[----:B------:R-:W-:-:S04]  /*0b30*/  IMAD.HI.U32 R4, R8, R25, RZ ;  /* 0x0000001908047227 */ /* 0x000fc800078e00ff */
[----:B------:R-:W-:Y:S02]  /*0b40*/  IMAD.MOV R9, RZ, RZ, -R3 ;  /* 0x000000ffff097224 */ /* 0x000fe400078e0a03 */
[----:B------:R-:W-:Y:S02]  /*0b50*/  IMAD.MOV R4, RZ, RZ, -R4 ;  /* 0x000000ffff047224 */ /* 0x000fe400078e0a04 */
[----:B------:R-:W-:-:S04]  /*0b60*/  IMAD.HI.U32 R3, R8, R23, RZ ;  /* 0x0000001708037227 */ /* 0x000fc800078e00ff */
[C---:B------:R-:W-:Y:S02]  /*0b70*/  IMAD R19, R0.reuse, R9, R19 ;  /* 0x0000000900137224 */ /* 0x040fe400078e0213 */
[C---:B------:R-:W-:Y:S02]  /*0b80*/  IMAD R25, R0.reuse, R4, R25 ;  /* 0x0000000400197224 */ /* 0x040fe400078e0219 */
[----:B------:R-:W-:Y:S01]  /*0b90*/  IMAD.MOV R9, RZ, RZ, -R3 ;  /* 0x000000ffff097224 */ /* 0x000fe200078e0a03 */
[----:B------:R-:W-:Y:S01]  /*0ba0*/  ISETP.GT.U32.AND P5, PT, R0, R19, PT ;  /* 0x000000130000720c */ /* 0x000fe20003fa4070 */
[----:B------:R-:W-:Y:S02]  /*0bb0*/  IMAD.U32 R10, RZ, RZ, UR18 ;  /* 0x00000012ff0a7e24 */ /* 0x000fe4000f8e00ff */
[----:B------:R-:W-:Y:S02]  /*0bc0*/  IMAD.U32 R4, RZ, RZ, UR19 ;  /* 0x00000013ff047e24 */ /* 0x000fe4000f8e00ff */
[----:B------:R-:W-:Y:S01]  /*0bd0*/  IMAD.HI.U32 R3, R8, R27, RZ ;  /* 0x0000001b08037227 */ /* 0x000fe200078e00ff */
[----:B------:R-:W-:-:S02]  /*0be0*/  IABS R29, R10 ;  /* 0x0000000a001d7213 */ /* 0x000fc40000000000 */
[----:B------:R-:W-:Y:S01]  /*0bf0*/  IABS R31, R4 ;  /* 0x00000004001f7213 */ /* 0x000fe20000000000 */
[C---:B------:R-:W-:Y:S02]  /*0c00*/  IMAD R23, R0.reuse, R9, R23 ;  /* 0x0000000900177224 */ /* 0x040fe400078e0217 */
[----:B------:R-:W-:Y:S02]  /*0c10*/  IMAD.MOV R3, RZ, RZ, -R3 ;  /* 0x000000ffff037224 */ /* 0x000fe400078e0a03 */
[----:B------:R-:W-:Y:S02]  /*0c20*/  IMAD.U32 R9, RZ, RZ, UR20 ;  /* 0x00000014ff097e24 */ /* 0x000fe4000f8e00ff */
[----:B------:R-:W-:Y:S02]  /*0c30*/  IMAD R27, R0, R3, R27 ;  /* 0x00000003001b7224 */ /* 0x000fe400078e021b */
[----:B------:R-:W-:Y:S01]  /*0c40*/  IMAD.HI.U32 R3, R8, R29, RZ ;  /* 0x0000001d08037227 */ /* 0x000fe200078e00ff */
[----:B------:R-:W-:-:S03]  /*0c50*/  IABS R33, R9 ;  /* 0x0000000900217213 */ /* 0x000fc60000000000 */
[----:B------:R-:W-:-:S04]  /*0c60*/  IMAD.HI.U32 R4, R8, R31, RZ ;  /* 0x0000001f08047227 */ /* 0x000fc800078e00ff */
[----:B------:R-:W-:Y:S02]  /*0c70*/  IMAD.MOV R9, RZ, RZ, -R3 ;  /* 0x000000ffff097224 */ /* 0x000fe400078e0a03 */
[----:B------:R-:W-:Y:S02]  /*0c80*/  IMAD.U32 R12, RZ, RZ, UR24 ;  /* 0x00000018ff0c7e24 */ /* 0x000fe4000f8e00ff */
[----:B------:R-:W-:Y:S02]  /*0c90*/  IMAD.MOV R4, RZ, RZ, -R4 ;  /* 0x000000ffff047224 */ /* 0x000fe400078e0a04 */
[----:B------:R-:W-:Y:S01]  /*0ca0*/  IMAD.HI.U32 R3, R8, R33, RZ ;  /* 0x0000002108037227 */ /* 0x000fe200078e00ff */
[----:B------:R-:W-:Y:S02]  /*0cb0*/  IABS R43, R12 ;  /* 0x0000000c002b7213 */ /* 0x000fe40000000000 */
[----:B------:R-:W-:Y:S01]  /*0cc0*/  LOP3.LUT R12, R7, 0x8, RZ, 0xfc, !PT ;  /* 0x00000008070c7812 */ /* 0x000fe200078efcff */
[----:B------:R-:W-:-:S02]  /*0cd0*/  IMAD R31, R0, R4, R31 ;  /* 0x00000004001f7224 */ /* 0x000fc400078e021f */
[----:B------:R-:W-:Y:S02]  /*0ce0*/  IMAD.MOV R4, RZ, RZ, -R3 ;  /* 0x000000ffff047224 */ /* 0x000fe400078e0a03 */
[----:B------:R-:W-:Y:S02]  /*0cf0*/  IMAD.U32 R10, RZ, RZ, UR21 ;  /* 0x00000015ff0a7e24 */ /* 0x000fe4000f8e00ff */
[----:B------:R-:W-:Y:S02]  /*0d00*/  IMAD R33, R0, R4, R33 ;  /* 0x0000000400217224 */ /* 0x000fe400078e0221 */
[----:B------:R-:W-:Y:S01]  /*0d10*/  IMAD.HI.U32 R4, R8, R43, RZ ;  /* 0x0000002b08047227 */ /* 0x000fe200078e00ff */
[----:B------:R-:W-:Y:S02]  /*0d20*/  IABS R35, R10 ;  /* 0x0000000a00237213 */ /* 0x000fe40000000000 */
[----:B------:R-:W-:Y:S01]  /*0d30*/  LOP3.LUT R10, R7, 0x18, RZ, 0xfc, !PT ;  /* 0x00000018070a7812 */ /* 0x000fe200078efcff */
[----:B------:R-:W-:-:S02]  /*0d40*/  IMAD.MOV R4, RZ, RZ, -R4 ;  /* 0x000000ffff047224 */ /* 0x000fc400078e0a04 */
[--C-:B------:R-:W-:Y:S02]  /*0d50*/  @!P2 IMAD.IADD R13, R13, 0x1, -R0.reuse ;  /* 0x000000010d0da824 */ /* 0x100fe400078e0a00 */
[C---:B------:R-:W-:Y:S02]  /*0d60*/  IMAD R43, R0.reuse, R4, R43 ;  /* 0x00000004002b7224 */ /* 0x040fe400078e022b */
[C---:B------:R-:W-:Y:S02]  /*0d70*/  IMAD R29, R0.reuse, R9, R29 ;  /* 0x00000009001d7224 */ /* 0x040fe400078e021d */
[----:B------:R-:W-:Y:S01]  /*0d80*/  IMAD.U32 R9, RZ, RZ, UR22 ;  /* 0x00000016ff097e24 */ /* 0x000fe2000f8e00ff */
[C---:B------:R-:W-:Y:S01]  /*0d90*/  ISETP.GT.U32.AND P1, PT, R0.reuse, R43, PT ;  /* 0x0000002b0000720c */ /* 0x040fe20003f24070 */
[----:B------:R-:W-:Y:S01]  /*0da0*/  @!P3 IMAD.IADD R15, R15, 0x1, -R0 ;  /* 0x000000010f0fb824 */ /* 0x000fe200078e0a00 */
[----:B------:R-:W-:Y:S01]  /*0db0*/  ISETP.GT.U32.AND P3, PT, R0, R13, PT ;  /* 0x0000000d0000720c */ /* 0x000fe20003f64070 */
[----:B------:R-:W-:Y:S01]  /*0dc0*/  IMAD.HI.U32 R3, R8, R35, RZ ;  /* 0x0000002308037227 */ /* 0x000fe200078e00ff */
[----:B------:R-:W-:-:S03]  /*0dd0*/  IABS R37, R9 ;  /* 0x0000000900257213 */ /* 0x000fc60000000000 */
[----:B------:R-:W-:Y:S02]  /*0de0*/  IMAD.MOV R3, RZ, RZ, -R3 ;  /* 0x000000ffff037224 */ /* 0x000fe400078e0a03 */
[----:B------:R-:W-:Y:S02]  /*0df0*/  IMAD.U32 R9, RZ, RZ, UR23 ;  /* 0x00000017ff097e24 */ /* 0x000fe4000f8e00ff */
[----:B------:R-:W-:Y:S02]  /*0e00*/  @!P6 IMAD.IADD R14, R14, 0x1, -R2 ;  /* 0x000000010e0ee824 */ /* 0x000fe400078e0a02 */
[--C-:B------:R-:W-:Y:S01]  /*0e10*/  @!P1 IMAD.IADD R43, R43, 0x1, -R0.reuse ;  /* 0x000000012b2b9824 */ /* 0x100fe200078e0a00 */
[----:B------:R-:W-:Y:S01]  /*0e20*/  IABS R39, R9 ;  /* 0x0000000900277213 */ /* 0x000fe20000000000 */
[--C-:B------:R-:W-:Y:S01]  /*0e30*/  @!P4 IMAD.IADD R17, R17, 0x1, -R0.reuse ;  /* 0x000000011111c824 */ /* 0x100fe200078e0a00 */
[----:B------:R-:W-:Y:S01]  /*0e40*/  ISETP.GT.U32.AND P1, PT, R2, R14, PT ;  /* 0x0000000e0200720c */ /* 0x000fe20003f24070 */
[C---:B------:R-:W-:Y:S01]  /*0e50*/  IMAD R35, R0.reuse, R3, R35 ;  /* 0x0000000300237224 */ /* 0x040fe200078e0223 */
[C---:B------:R-:W-:Y:S01]  /*0e60*/  ISETP.GT.U32.AND P2, PT, R0.reuse, R43, PT ;  /* 0x0000002b0000720c */ /* 0x040fe20003f44070 */
[----:B------:R-:W-:Y:S01]  /*0e70*/  @!P5 IMAD.IADD R19, R19, 0x1, -R0 ;  /* 0x000000011313d824 */ /* 0x000fe200078e0a00 */
[----:B------:R-:W-:Y:S01]  /*0e80*/  ISETP.GT.U32.AND P4, PT, R0, R15, PT ;  /* 0x0000000f0000720c */ /* 0x000fe20003f84070 */
[----:B------:R-:W-:Y:S01]  /*0e90*/  IMAD.HI.U32 R3, R8, R37, RZ ;  /* 0x0000002508037227 */ /* 0x000fe200078e00ff */
[----:B------:R-:W-:-:S02]  /*0ea0*/  ISETP.GT.U32.AND P5, PT, R0, R17, PT ;  /* 0x000000110000720c */ /* 0x000fc40003fa4070 */
[C---:B------:R-:W-:Y:S01]  /*0eb0*/  ISETP.GT.U32.AND P6, PT, R0.reuse, R19, PT ;  /* 0x000000130000720c */ /* 0x040fe20003fc4070 */
[--C-:B------:R-:W-:Y:S01]  /*0ec0*/  @!P3 IMAD.IADD R13, R13, 0x1, -R0.reuse ;  /* 0x000000010d0db824 */ /* 0x100fe200078e0a00 */
[C---:B------:R-:W-:Y:S01]  /*0ed0*/  ISETP.GT.U32.AND P3, PT, R0.reuse, R27, PT ;  /* 0x0000001b0000720c */ /* 0x040fe20003f64070 */
[----:B------:R-:W-:Y:S02]  /*0ee0*/  IMAD.MOV R4, RZ, RZ, -R3 ;  /* 0x000000ffff047224 */ /* 0x000fe400078e0a03 */
[----:B------:R-:W-:Y:S02]  /*0ef0*/  IMAD.U32 R9, RZ, RZ, UR4 ;  /* 0x00000004ff097e24 */ /* 0x000fe4000f8e00ff */
[----:B------:R-:W-:Y:S01]  /*0f00*/  @!P2 IMAD.IADD R43, R43, 0x1, -R0 ;  /* 0x000000012b2ba824 */ /* 0x000fe200078e0a00 */
[----:B------:R-:W-:Y:S01]  /*0f10*/  ISETP.GT.U32.AND P2, PT, R0, R25, PT ;  /* 0x000000190000720c */ /* 0x000fe20003f44070 */
[----:B------:R-:W-:Y:S01]  /*0f20*/  IMAD.HI.U32 R3, R8, R39, RZ ;  /* 0x0000002708037227 */ /* 0x000fe200078e00ff */
[----:B------:R-:W-:-:S03]  /*0f30*/  IABS R41, R9 ;  /* 0x0000000900297213 */ /* 0x000fc60000000000 */
[----:B------:R-:W-:Y:S02]  /*0f40*/  IMAD.MOV R3, RZ, RZ, -R3 ;  /* 0x000000ffff037224 */ /* 0x000fe400078e0a03 */
[C---:B------:R-:W-:Y:S02]  /*0f50*/  IMAD R37, R0.reuse, R4, R37 ;  /* 0x0000000400257224 */ /* 0x040fe400078e0225 */
[----:B------:R-:W-:Y:S01]  /*0f60*/  IMAD R39, R0, R3, R39 ;  /* 0x0000000300277224 */ /* 0x000fe200078e0227 */
[----:B------:R-:W-:Y:S01]  /*0f70*/  SHF.R.S32.HI R3, RZ, 0x1f, R100 ;  /* 0x0000001fff037819 */ /* 0x000fe20000011464 */
[----:B------:R-:W-:Y:S01]  /*0f80*/  @!P1 IMAD.IADD R14, R14, 0x1, -R2 ;  /* 0x000000010e0e9824 */ /* 0x000fe200078e0a02 */
[C---:B------:R-:W-:Y:S01]  /*0f90*/  ISETP.GT.U32.AND P1, PT, R0.reuse, R23, PT ;  /* 0x000000170000720c */ /* 0x040fe20003f24070 */
[--C-:B------:R-:W-:Y:S01]  /*0fa0*/  @!P4 IMAD.IADD R15, R15, 0x1, -R0.reuse ;  /* 0x000000010f0fc824 */ /* 0x100fe200078e0a00 */
[C---:B------:R-:W-:Y:S01]  /*0fb0*/  ISETP.GT.U32.AND P4, PT, R0.reuse, R29, PT ;  /* 0x0000001d0000720c */ /* 0x040fe20003f84070 */
[----:B------:R-:W-:Y:S01]  /*0fc0*/  @!P5 IMAD.IADD R17, R17, 0x1, -R0 ;  /* 0x000000011111d824 */ /* 0x000fe200078e0a00 */
[----:B------:R-:W-:Y:S01]  /*0fd0*/  ISETP.GT.U32.AND P5, PT, R0, R31, PT ;  /* 0x0000001f0000720c */ /* 0x000fe20003fa4070 */
[----:B------:R-:W-:Y:S01]  /*0fe0*/  IMAD.HI.U32 R8, R8, R41, RZ ;  /* 0x0000002908087227 */ /* 0x000fe200078e00ff */
[----:B------:R-:W-:-:S02]  /*0ff0*/  LOP3.LUT R2, R5, 0x1c0, RZ, 0xc0, !PT ;  /* 0x000001c005027812 */ /* 0x000fc400078ec0ff */
[----:B------:R-:W-:Y:S01]  /*1000*/  LEA.HI R100, R3, R100, RZ, 0x5 ;  /* 0x0000006403647211 */ /* 0x000fe200078f28ff */
[--C-:B------:R-:W-:Y:S01]  /*1010*/  @!P2 IMAD.IADD R25, R25, 0x1, -R0.reuse ;  /* 0x000000011919a824 */ /* 0x100fe200078e0a00 */
[C---:B------:R-:W-:Y:S01]  /*1020*/  ISETP.GT.U32.AND P2, PT, R0.reuse, R37, PT ;  /* 0x000000250000720c */ /* 0x040fe20003f44070 */
[----:B------:R-:W-:Y:S01]  /*1030*/  @!P3 IMAD.IADD R27, R27, 0x1, -R0 ;  /* 0x000000011b1bb824 */ /* 0x000fe200078e0a00 */
[C---:B------:R-:W-:Y:S01]  /*1040*/  ISETP.GT.U32.AND P3, PT, R0.reuse, R39, PT ;  /* 0x000000270000720c */ /* 0x040fe20003f64070 */
[----:B------:R-:W-:Y:S01]  /*1050*/  IMAD.MOV R8, RZ, RZ, -R8 ;  /* 0x000000ffff087224 */ /* 0x000fe200078e0a08 */
[----:B------:R-:W-:Y:S01]  /*1060*/  SHF.R.U32.HI R9, RZ, 0x2, R2 ;  /* 0x00000002ff097819 */ /* 0x000fe20000011602 */
[----:B------:R-:W-:Y:S01]  /*1070*/  @!P0 IMAD.IADD R11, R11, 0x1, -R0 ;  /* 0x000000010b0b8824 */ /* 0x000fe200078e0a00 */
[----:B------:R-:W0:Y:S01]  /*1080*/  LDC.64 R2, c[0x0][0x218] ;  /* 0x00008600ff027b82 */ /* 0x000e220000000a00 */
[C---:B------:R-:W-:Y:S01]  /*1090*/  IMAD R41, R0.reuse, R8, R41 ;  /* 0x0000000800297224 */ /* 0x040fe200078e0229 */
[----:B------:R-:W-:Y:S01]  /*10a0*/  SHF.R.S32.HI R100, RZ, 0x5, R100 ;  /* 0x00000005ff647819 */ /* 0x000fe20000011464 */
[--C-:B------:R-:W-:Y:S01]  /*10b0*/  @!P6 IMAD.IADD R19, R19, 0x1, -R0.reuse ;  /* 0x000000011313e824 */ /* 0x100fe200078e0a00 */
[C---:B------:R-:W-:Y:S01]  /*10c0*/  ISETP.GT.U32.AND P6, PT, R0.reuse, R33, PT ;  /* 0x000000210000720c */ /* 0x040fe20003fc4070 */
        /* <DEDUP_REMOVED lines=10> */
[----:B------:R-:W-:Y:S01]  /*1170*/  IMAD.SHL.U32 R4, R5, 0x2, RZ ;  /* 0x0000000205047824 */ /* 0x000fe200078e00ff */
[C---:B------:R-:W-:Y:S01]  /*1180*/  ISETP.GT.U32.AND P3, PT, R0.reuse, R31, PT ;  /* 0x0000001f0000720c */ /* 0x040fe20003f64070 */
[--C-:B------:R-:W-:Y:S01]  /*1190*/  @!P6 IMAD.IADD R33, R33, 0x1, -R0.reuse ;  /* 0x000000012121e824 */ /* 0x100fe200078e0a00 */
[C---:B------:R-:W-:Y:S01]  /*11a0*/  ISETP.GT.U32.AND P6, PT, R0.reuse, R25, PT ;  /* 0x000000190000720c */ /* 0x040fe20003fc4070 */
[--C-:B------:R-:W-:Y:S01]  /*11b0*/  @!P1 IMAD.IADD R35, R35, 0x1, -R0.reuse ;  /* 0x0000000123239824 */ /* 0x100fe200078e0a00 */
[C---:B------:R-:W-:Y:S01]  /*11c0*/  ISETP.GT.U32.AND P1, PT, R0.reuse, R27, PT ;  /* 0x0000001b0000720c */ /* 0x040fe20003f24070 */
[--C-:B------:R-:W-:Y:S01]  /*11d0*/  @!P4 IMAD.IADD R41, R41, 0x1, -R0.reuse ;  /* 0x000000012929c824 */ /* 0x100fe200078e0a00 */
[----:B------:R-:W-:Y:S01]  /*11e0*/  ISETP.GT.U32.AND P4, PT, R0, R33, PT ;  /* 0x000000210000720c */ /* 0x000fe20003f84070 */
[--C-:B------:R-:W-:Y:S01]  /*11f0*/  @!P0 IMAD.IADD R11, R11, 0x1, -R0.reuse ;  /* 0x000000010b0b8824 */ /* 0x100fe200078e0a00 */
[----:B------:R-:W-:Y:S01]  /*1200*/  ISETP.GE.AND P0, PT, R6, RZ, PT ;  /* 0x000000ff0600720c */ /* 0x000fe20003f06270 */
[--C-:B------:R-:W-:Y:S01]  /*1210*/  @!P5 IMAD.IADD R23, R23, 0x1, -R0.reuse ;  /* 0x000000011717d824 */ /* 0x100fe200078e0a00 */
[C---:B------:R-:W-:Y:S01]  /*1220*/  ISETP.GT.U32.AND P5, PT, R0.reuse, R35, PT ;  /* 0x000000230000720c */ /* 0x040fe20003fa4070 */
[--C-:B------:R-:W-:Y:S01]  /*1230*/  @!P2 IMAD.IADD R29, R29, 0x1, -R0.reuse ;  /* 0x000000011d1da824 */ /* 0x100fe200078e0a00 */
[----:B------:R-:W-:Y:S01]  /*1240*/  ISETP.GT.U32.AND P2, PT, R0, R41, PT ;  /* 0x000000290000720c */ /* 0x000fe20003f44070 */
[--C-:B------:R-:W-:Y:S01]  /*1250*/  @!P3 IMAD.IADD R31, R31, 0x1, -R0.reuse ;  /* 0x000000011f1fb824 */ /* 0x100fe200078e0a00 */
[----:B------:R-:W-:Y:S01]  /*1260*/  ISETP.NE.AND P3, PT, R20, RZ, PT ;  /* 0x000000ff1400720c */ /* 0x000fe20003f65270 */
[--C-:B------:R-:W-:Y:S01]  /*1270*/  @!P6 IMAD.IADD R25, R25, 0x1, -R0.reuse ;  /* 0x000000011919e824 */ /* 0x100fe200078e0a00 */
[----:B------:R-:W-:Y:S01]  /*1280*/  LOP3.LUT R4, R4, 0x3fe, RZ, 0xc0, !PT ;  /* 0x000003fe04047812 */ /* 0x000fe200078ec0ff */
[--C-:B------:R-:W-:Y:S01]  /*1290*/  @!P1 IMAD.IADD R27, R27, 0x1, -R0.reuse ;  /* 0x000000011b1b9824 */ /* 0x100fe200078e0a00 */
[----:B------:R-:W-:Y:S01]  /*12a0*/  ISETP.GT.U32.AND P1, PT, R0, R37, PT ;  /* 0x000000250000720c */ /* 0x000fe20003f24070 */
[----:B------:R-:W-:Y:S01]  /*12b0*/  @!P4 IMAD.IADD R33, R33, 0x1, -R0 ;  /* 0x000000012121c824 */ /* 0x000fe200078e0a00 */
[----:B------:R-:W-:Y:S01]  /*12c0*/  ISETP.LE.AND P4, PT, RZ, UR5, PT ;  /* 0x00000005ff007c0c */ /* 0x000fe2000bf83270 */
[----:B------:R-:W-:Y:S01]  /*12d0*/  @!P0 IMAD.MOV R14, RZ, RZ, -R14 ;  /* 0x000000ffff0e8224 */ /* 0x000fe200078e0a0e */
[----:B------:R-:W-:Y:S01]  /*12e0*/  ISETP.LE.AND P0, PT, RZ, UR6, PT ;  /* 0x00000006ff007c0c */ /* 0x000fe2000bf03270 */
[--C-:B------:R-:W-:Y:S01]  /*12f0*/  @!P5 IMAD.IADD R35, R35, 0x1, -R0.reuse ;  /* 0x000000012323d824 */ /* 0x100fe200078e0a00 */
[----:B------:R-:W-:Y:S01]  /*1300*/  ISETP.LE.AND P5, PT, RZ, UR7, PT ;  /* 0x00000007ff007c0c */ /* 0x000fe2000bfa3270 */
[--C-:B------:R-:W-:Y:S01]  /*1310*/  @!P2 IMAD.IADD R41, R41, 0x1, -R0.reuse ;  /* 0x000000012929a824 */ /* 0x100fe200078e0a00 */
[----:B------:R-:W-:Y:S01]  /*1320*/  ISETP.LE.AND P2, PT, RZ, UR8, PT ;  /* 0x00000008ff007c0c */ /* 0x000fe2000bf43270 */
[----:B------:R-:W-:Y:S01]  /*1330*/  ULDC UR6, c[0x0][0x234] ;  /* 0x00008d0000067ab9 */ /* 0x000fe20000000800 */
[----:B------:R-:W-:Y:S01]  /*1340*/  @!P3 LOP3.LUT R14, RZ, R20, RZ, 0x33, !PT ;  /* 0x00000014ff0eb212 */ /* 0x000fe200078e33ff */
[----:B------:R-:W-:Y:S01]  /*1350*/  UMOV UR8, 0x80 ;  /* 0x0000008000087882 */ /* 0x000fe20000000000 */
[----:B------:R-:W-:Y:S01]  /*1360*/  ISETP.LE.AND P3, PT, RZ, UR9, PT ;  /* 0x00000009ff007c0c */ /* 0x000fe2000bf63270 */
[----:B------:R-:W-:Y:S01]  /*1370*/  @!P1 IMAD.IADD R37, R37, 0x1, -R0 ;  /* 0x0000000125259824 */ /* 0x000fe200078e0a00 */
[C---:B------:R-:W-:Y:S01]  /*1380*/  LOP3.LUT R8, R4.reuse, R9, RZ, 0x3c, !PT ;  /* 0x0000000904087212 */ /* 0x040fe200078e3cff */
[----:B------:R-:W-:Y:S01]  /*1390*/  @!P4 IMAD.MOV R11, RZ, RZ, -R11 ;  /* 0x000000ffff0bc224 */ /* 0x000fe200078e0a0b */
[----:B------:R-:W-:Y:S01]  /*13a0*/  LOP3.LUT R9, R4, 0x30, R45, 0x78, !PT ;  /* 0x0000003004097812 */ /* 0x000fe200078e782d */
[----:B------:R-:W-:Y:S01]  /*13b0*/  @!P0 IMAD.MOV R13, RZ, RZ, -R13 ;  /* 0x000000ffff0d8224 */ /* 0x000fe200078e0a0d */
[----:B------:R-:W1:Y:S01]  /*13c0*/  LDC R4, c[0x0][0x240] ;  /* 0x00009000ff047b82 */ /* 0x000e620000000800 */
[----:B------:R-:W-:Y:S01]  /*13d0*/  ISETP.GT.U32.AND P6, PT, R0, R39, PT ;  /* 0x000000270000720c */ /* 0x000fe20003fc4070 */
[----:B------:R-:W-:Y:S01]  /*13e0*/  @!P5 IMAD.MOV R15, RZ, RZ, -R15 ;  /* 0x000000ffff0fd224 */ /* 0x000fe200078e0a0f */
[----:B------:R-:W-:Y:S01]  /*13f0*/  ISETP.LE.AND P4, PT, RZ, UR10, PT ;  /* 0x0000000aff007c0c */ /* 0x000fe2000bf83270 */
[----:B------:R-:W-:Y:S01]  /*1400*/  @!P2 IMAD.MOV R17, RZ, RZ, -R17 ;  /* 0x000000ffff11a224 */ /* 0x000fe200078e0a11 */
[----:B------:R-:W-:Y:S01]  /*1410*/  ISETP.LE.AND P0, PT, RZ, UR11, PT ;  /* 0x0000000bff007c0c */ /* 0x000fe2000bf03270 */
[----:B------:R-:W-:Y:S01]  /*1420*/  IMAD R14, R14, UR6, RZ ;  /* 0x000000060e0e7c24 */ /* 0x000fe2000f8e02ff */
[----:B------:R-:W-:Y:S01]  /*1430*/  ISETP.LE.AND P5, PT, RZ, UR16, PT ;  /* 0x00000010ff007c0c */ /* 0x000fe2000bfa3270 */
[----:B------:R-:W-:Y:S01]  /*1440*/  @!P3 IMAD.MOV R19, RZ, RZ, -R19 ;  /* 0x000000ffff13b224 */ /* 0x000fe200078e0a13 */
[----:B------:R-:W-:-:S02]  /*1450*/  ISETP.LE.AND P2, PT, RZ, UR18, PT ;  /* 0x00000012ff007c0c */ /* 0x000fc4000bf43270 */
[----:B------:R-:W-:Y:S02]  /*1460*/  CS2R R44, SRZ ;  /* 0x00000000002c7805 */ /* 0x000fe4000001ff00 */
[----:B------:R-:W-:Y:S01]  /*1470*/  ISETP.LE.AND P3, PT, RZ, UR19, PT ;  /* 0x00000013ff007c0c */ /* 0x000fe2000bf63270 */
[----:B------:R-:W-:Y:S01]  /*1480*/  IMAD.WIDE R58, R14, 0x2, RZ ;  /* 0x000000020e3a7825 */ /* 0x000fe200078e02ff */
[----:B------:R-:W-:Y:S01]  /*1490*/  ISETP.NE.AND P1, PT, R21, RZ, PT ;  /* 0x000000ff1500720c */ /* 0x000fe20003f25270 */
[----:B------:R-:W-:Y:S01]  /*14a0*/  UMOV UR9, 0x40000040 ;  /* 0x4000004000097882 */ /* 0x000fe20000000000 */
[----:B------:R-:W-:Y:S01]  /*14b0*/  ULDC UR16, c[0x0][0x230] ;  /* 0x00008c0000107ab9 */ /* 0x000fe20000000800 */
[----:B------:R-:W-:Y:S01]  /*14c0*/  @!P6 IMAD.IADD R39, R39, 0x1, -R0 ;  /* 0x000000012727e824 */ /* 0x000fe200078e0a00 */
[----:B------:R-:W-:Y:S01]  /*14d0*/  LOP3.LUT R0, RZ, R21, RZ, 0x33, !PT ;  /* 0x00000015ff007212 */ /* 0x000fe200078e33ff */
[----:B------:R-:W-:Y:S01]  /*14e0*/  @!P4 IMAD.MOV R23, RZ, RZ, -R23 ;  /* 0x000000ffff17c224 */ /* 0x000fe200078e0a17 */
[----:B------:R-:W-:Y:S01]  /*14f0*/  ISETP.LE.AND P4, PT, RZ, UR20, PT ;  /* 0x00000014ff007c0c */ /* 0x000fe2000bf83270 */
        /* <DEDUP_REMOVED lines=8> */
[----:B------:R-:W-:Y:S01]  /*1580*/  ULDC.64 UR4, c[0x0][0x210] ;  /* 0x0000840000047ab9 */ /* 0x000fe20000000a00 */
[----:B------:R-:W-:-:S02]  /*1590*/  SEL R13, R0, R13, !P1 ;  /* 0x0000000d000d7207 */ /* 0x000fc40004800000 */
[----:B------:R-:W-:Y:S01]  /*15a0*/  ISETP.LE.AND P6, PT, RZ, UR24, PT ;  /* 0x00000018ff007c0c */ /* 0x000fe2000bfc3270 */
[----:B------:R-:W-:Y:S01]  /*15b0*/  @!P4 IMAD.MOV R33, RZ, RZ, -R33 ;  /* 0x000000ffff21c224 */ /* 0x000fe200078e0a21 */
[C---:B------:R-:W-:Y:S01]  /*15c0*/  SEL R17, R0.reuse, R17, !P1 ;  /* 0x0000001100117207 */ /* 0x040fe20004800000 */
[-C--:B-1----:R-:W-:Y:S01]  /*15d0*/  IMAD R111, R13, R4.reuse, RZ ;  /* 0x000000040d6f7224 */ /* 0x082fe200078e02ff */
[C---:B------:R-:W-:Y:S01]  /*15e0*/  SEL R11, R0.reuse, R11, !P1 ;  /* 0x0000000b000b7207 */ /* 0x040fe20004800000 */
[----:B------:R-:W1:Y:S01]  /*15f0*/  LDC R13, c[0x0][0x238] ;  /* 0x00008e00ff0d7b82 */ /* 0x000e620000000800 */
[----:B------:R-:W-:Y:S01]  /*1600*/  @!P0 IMAD.MOV R35, RZ, RZ, -R35 ;  /* 0x000000ffff238224 */ /* 0x000fe200078e0a23 */
[C---:B------:R-:W-:Y:S01]  /*1610*/  SEL R15, R0.reuse, R15, !P1 ;  /* 0x0000000f000f7207 */ /* 0x040fe20004800000 */
[----:B------:R-:W-:Y:S01]  /*1620*/  IMAD R17, R17, R4, RZ ;  /* 0x0000000411117224 */ /* 0x000fe200078e02ff */
[C---:B------:R-:W-:Y:S01]  /*1630*/  SEL R19, R0.reuse, R19, !P1 ;  /* 0x0000001300137207 */ /* 0x040fe20004800000 */
[----:B------:R-:W-:Y:S01]  /*1640*/  @!P5 IMAD.MOV R37, RZ, RZ, -R37 ;  /* 0x000000ffff25d224 */ /* 0x000fe200078e0a25 */
[C---:B------:R-:W-:Y:S01]  /*1650*/  SEL R25, R0.reuse, R25, !P1 ;  /* 0x0000001900197207 */ /* 0x040fe20004800000 */
[----:B------:R-:W-:Y:S01]  /*1660*/  @!P2 IMAD.MOV R39, RZ, RZ, -R39 ;  /* 0x000000ffff27a224 */ /* 0x000fe200078e0a27 */
[C---:B------:R-:W-:Y:S01]  /*1670*/  SEL R27, R0.reuse, R27, !P1 ;  /* 0x0000001b001b7207 */ /* 0x040fe20004800000 */
[----:B------:R-:W-:Y:S01]  /*1680*/  @!P3 IMAD.MOV R41, RZ, RZ, -R41 ;  /* 0x000000ffff29b224 */ /* 0x000fe200078e0a29 */
[C---:B------:R-:W-:Y:S01]  /*1690*/  SEL R29, R0.reuse, R29, !P1 ;  /* 0x0000001d001d7207 */ /* 0x040fe20004800000 */
[----:B------:R-:W-:Y:S01]  /*16a0*/  @!P6 IMAD.MOV R43, RZ, RZ, -R43 ;  /* 0x000000ffff2be224 */ /* 0x000fe200078e0a2b */
[----:B0-----:R-:W-:Y:S01]  /*16b0*/  LEA R92, P4, R17, R2, 0x1 ;  /* 0x00000002115c7211 */ /* 0x001fe200078808ff */
[-C--:B------:R-:W-:Y:S01]  /*16c0*/  IMAD R95, R11, R4.reuse, RZ ;  /* 0x000000040b5f7224 */ /* 0x080fe200078e02ff */
[C---:B------:R-:W-:Y:S01]  /*16d0*/  SEL R23, R0.reuse, R23, !P1 ;  /* 0x0000001700177207 */ /* 0x040fe20004800000 */
        /* <DEDUP_REMOVED lines=13> */
[----:B------:R-:W-:Y:S01]  /*17b0*/  SEL R0, R0, R43, !P1 ;  /* 0x0000002b00007207 */ /* 0x000fe20004800000 */
[-C--:B------:R-:W-:Y:S01]  /*17c0*/  IMAD R39, R39, R4.reuse, RZ ;  /* 0x0000000427277224 */ /* 0x080fe200078e02ff */
[-C--:B------:R-:W-:Y:S01]  /*17d0*/  LEA.HI.X.SX32 R93, R17, R3.reuse, 0x1, P4 ;  /* 0x00000003115d7211 */ /* 0x080fe200020f0eff */
[----:B------:R-:W-:Y:S01]  /*17e0*/  IMAD R41, R41, R4, RZ ;  /* 0x0000000429297224 */ /* 0x000fe200078e02ff */
[-C--:B------:R-:W-:Y:S01]  /*17f0*/  LEA R98, P2, R95, R2.reuse, 0x1 ;  /* 0x000000025f627211 */ /* 0x080fe200078408ff */
[----:B------:R-:W0:Y:S01]  /*1800*/  LDC R17, c[0x0][0x23c] ;  /* 0x00008f00ff117b82 */ /* 0x000e220000000800 */
[----:B------:R-:W-:Y:S01]  /*1810*/  LEA R114, P1, R111, R2, 0x1 ;  /* 0x000000026f727211 */ /* 0x000fe200078208ff */
[----:B------:R-:W-:Y:S01]  /*1820*/  IMAD R65, R0, R4, RZ ;  /* 0x0000000400417224 */ /* 0x000fe200078e02ff */
[----:B------:R-:W-:Y:S01]  /*1830*/  LEA.HI.X.SX32 R95, R95, R3, 0x1, P2 ;  /* 0x000000035f5f7211 */ /* 0x000fe200010f0eff */
[----:B-1----:R-:W-:Y:S01]  /*1840*/  IMAD R21, R10, R13, RZ ;  /* 0x0000000d0a157224 */ /* 0x002fe200078e02ff */
[----:B------:R-:W-:Y:S01]  /*1850*/  LEA.HI.X.SX32 R111, R111, R3, 0x1, P1 ;  /* 0x000000036f6f7211 */ /* 0x000fe200008f0eff */
[-C--:B------:R-:W-:Y:S01]  /*1860*/  IMAD R18, R12, R13.reuse, RZ ;  /* 0x0000000d0c127224 */ /* 0x080fe200078e02ff */
[C---:B------:R-:W-:Y:S01]  /*1870*/  LOP3.LUT R11, R7.reuse, 0x10, RZ, 0xfc, !PT ;  /* 0x00000010070b7812 */ /* 0x040fe200078efcff */
[----:B------:R-:W-:Y:S01]  /*1880*/  IMAD R22, R7, R13, RZ ;  /* 0x0000000d07167224 */ /* 0x000fe200078e02ff */
[----:B------:R-:W-:Y:S01]  /*1890*/  LEA R94, P0, R15, R2, 0x1 ;  /* 0x000000020f5e7211 */ /* 0x000fe200078008ff */
[----:B------:R-:W-:Y:S01]  /*18a0*/  IMAD R33, R33, R4, RZ ;  /* 0x0000000421217224 */ /* 0x000fe200078e02ff */
[----:B------:R-:W-:Y:S01]  /*18b0*/  LEA R88, P6, R19, R2, 0x1 ;  /* 0x0000000213587211 */ /* 0x000fe200078c08ff */
[----:B------:R-:W-:Y:S01]  /*18c0*/  IMAD R35, R35, R4, RZ ;  /* 0x0000000423237224 */ /* 0x000fe200078e02ff */
[----:B------:R-:W-:Y:S01]  /*18d0*/  LEA R96, P3, R25, R2, 0x1 ;  /* 0x0000000219607211 */ /* 0x000fe200078608ff */
[----:B------:R-:W-:Y:S01]  /*18e0*/  IMAD R37, R37, R4, RZ ;  /* 0x0000000425257224 */ /* 0x000fe200078e02ff */
[----:B------:R-:W-:-:S02]  /*18f0*/  LEA R86, P2, R27, R2, 0x1 ;  /* 0x000000021b567211 */ /* 0x000fc400078408ff */
[----:B------:R-:W-:Y:S02]  /*1900*/  CS2R R42, SRZ ;  /* 0x00000000002a7805 */ /* 0x000fe4000001ff00 */
[----:B------:R-:W-:Y:S02]  /*1910*/  LEA R84, P1, R29, R2, 0x1 ;  /* 0x000000021d547211 */ /* 0x000fe400078208ff */
[-C--:B------:R-:W-:Y:S02]  /*1920*/  LEA.HI.X.SX32 R99, R15, R3.reuse, 0x1, P0 ;  /* 0x000000030f637211 */ /* 0x080fe400000f0eff */
[----:B------:R-:W-:Y:S01]  /*1930*/  LEA.HI.X.SX32 R87, R19, R3, 0x1, P6 ;  /* 0x0000000313577211 */ /* 0x000fe200030f0eff */
[----:B------:R-:W-:Y:S01]  /*1940*/  IMAD R19, R11, R13, RZ ;  /* 0x0000000d0b137224 */ /* 0x000fe200078e02ff */
[-C--:B------:R-:W-:Y:S01]  /*1950*/  LEA.HI.X.SX32 R97, R25, R3.reuse, 0x1, P3 ;  /* 0x0000000319617211 */ /* 0x080fe200018f0eff */
[----:B0-----:R-:W-:Y:S01]  /*1960*/  IMAD.SHL.U32 R15, R17, 0x20, RZ ;  /* 0x00000020110f7824 */ /* 0x001fe200078e00ff */
[----:B------:R-:W-:-:S02]  /*1970*/  LEA.HI.X.SX32 R89, R27, R3, 0x1, P2 ;  /* 0x000000031b597211 */ /* 0x000fc400010f0eff */
[----:B------:R-:W-:Y:S02]  /*1980*/  CS2R R24, SRZ ;  /* 0x0000000000187805 */ /* 0x000fe4000001ff00 */
[----:B------:R-:W-:Y:S02]  /*1990*/  LEA.HI.X.SX32 R85, R29, R3, 0x1, P1 ;  /* 0x000000031d557211 */ /* 0x000fe400008f0eff */
[----:B------:R-:W-:Y:S02]  /*19a0*/  CS2R R26, SRZ ;  /* 0x00000000001a7805 */ /* 0x000fe4000001ff00 */
[-C--:B------:R-:W-:Y:S02]  /*19b0*/  LEA R90, P5, R23, R2.reuse, 0x1 ;  /* 0x00000002175a7211 */ /* 0x080fe400078a08ff */
[----:B------:R-:W-:Y:S02]  /*19c0*/  CS2R R28, SRZ ;  /* 0x00000000001c7805 */ /* 0x000fe4000001ff00 */
[-C--:B------:R-:W-:Y:S01]  /*19d0*/  LEA R0, P0, R31, R2.reuse, 0x1 ;  /* 0x000000021f007211 */ /* 0x080fe200078008ff */
[----:B------:R-:W-:Y:S01]  /*19e0*/  IMAD.SHL.U32 R13, R13, 0x20, RZ ;  /* 0x000000200d0d7824 */ /* 0x000fe200078e00ff */
[-C--:B------:R-:W-:Y:S01]  /*19f0*/  LEA R72, P3, R39, R2.reuse, 0x1 ;  /* 0x0000000227487211 */ /* 0x080fe200078608ff */
[----:B------:R-:W-:Y:S01]  /*1a00*/  IMAD R17, R16, R17, RZ ;  /* 0x0000001110117224 */ /* 0x000fe200078e02ff */
[----:B------:R-:W-:-:S02]  /*1a10*/  LEA R66, P2, R41, R2, 0x1 ;  /* 0x0000000229427211 */ /* 0x000fc400078408ff */
[----:B------:R-:W-:Y:S02]  /*1a20*/  LEA R20, P1, R65, R2, 0x1 ;  /* 0x0000000241147211 */ /* 0x000fe400078208ff */
[-C--:B------:R-:W-:Y:S02]  /*1a30*/  LEA.HI.X.SX32 R91, R23, R3.reuse, 0x1, P5 ;  /* 0x00000003175b7211 */ /* 0x080fe400028f0eff */
[-C--:B------:R-:W-:Y:S02]  /*1a40*/  LEA.HI.X.SX32 R75, R31, R3.reuse, 0x1, P0 ;  /* 0x000000031f4b7211 */ /* 0x080fe400000f0eff */
[----:B------:R-:W-:Y:S02]  /*1a50*/  CS2R R30, SRZ ;  /* 0x00000000001e7805 */ /* 0x000fe4000001ff00 */
[----:B------:R-:W-:Y:S02]  /*1a60*/  LEA.HI.X.SX32 R73, R39, R3, 0x1, P3 ;  /* 0x0000000327497211 */ /* 0x000fe400018f0eff */
[----:B------:R-:W-:-:S02]  /*1a70*/  CS2R R38, SRZ ;  /* 0x0000000000267805 */ /* 0x000fc4000001ff00 */
[-C--:B------:R-:W-:Y:S02]  /*1a80*/  LEA.HI.X.SX32 R67, R41, R3.reuse, 0x1, P2 ;  /* 0x0000000329437211 */ /* 0x080fe400010f0eff */
[----:B------:R-:W-:Y:S02]  /*1a90*/  CS2R R40, SRZ ;  /* 0x0000000000287805 */ /* 0x000fe4000001ff00 */
[----:B------:R-:W-:Y:S02]  /*1aa0*/  LEA.HI.X.SX32 R65, R65, R3, 0x1, P1 ;  /* 0x0000000341417211 */ /* 0x000fe400008f0eff */
[----:B------:R-:W-:Y:S02]  /*1ab0*/  LEA R57, P0, R21, UR4, 0x1 ;  /* 0x0000000415397c11 */ /* 0x000fe4000f8008ff */
[----:B------:R-:W-:Y:S02]  /*1ac0*/  LEA R56, P1, R19, UR4, 0x1 ;  /* 0x0000000413387c11 */ /* 0x000fe4000f8208ff */
[----:B------:R-:W-:-:S02]  /*1ad0*/  LEA R23, P2, R18, UR4, 0x1 ;  /* 0x0000000412177c11 */ /* 0x000fc4000f8408ff */
[----:B------:R-:W-:Y:S01]  /*1ae0*/  LEA R101, P3, R22, UR4, 0x1 ;  /* 0x0000000416657c11 */ /* 0x000fe2000f8608ff */
[----:B------:R-:W-:Y:S01]  /*1af0*/  UIADD3 UR4, UR12, 0x4000, URZ ;  /* 0x000040000c047890 */ /* 0x000fe2000fffe03f */
[-C--:B------:R-:W-:Y:S02]  /*1b00*/  LEA R74, P4, R33, R2.reuse, 0x1 ;  /* 0x00000002214a7211 */ /* 0x080fe400078808ff */
[-C--:B------:R-:W-:Y:S01]  /*1b10*/  LEA R4, P6, R35, R2.reuse, 0x1 ;  /* 0x0000000223047211 */ /* 0x080fe200078c08ff */
[----:B------:R-:W-:Y:S01]  /*1b20*/  USHF.R.U32.HI UR4, URZ, 0x4, UR4 ;  /* 0x000000043f047899 */ /* 0x000fe20008011604 */
[----:B------:R-:W-:Y:S02]  /*1b30*/  LEA R70, P5, R37, R2, 0x1 ;  /* 0x0000000225467211 */ /* 0x000fe400078a08ff */
[-C--:B------:R-:W-:Y:S01]  /*1b40*/  LEA.HI.X.SX32 R77, R33, R3.reuse, 0x1, P4 ;  /* 0x00000003214d7211 */ /* 0x080fe200020f0eff */
[----:B------:R-:W-:Y:S01]  /*1b50*/  USGXT.U32 UR4, UR4, 0xe ;  /* 0x0000000e0404789a */ /* 0x000fe20008000000 */
[----:B------:R-:W-:-:S02]  /*1b60*/  LEA.HI.X.SX32 R79, R35, R3, 0x1, P6 ;  /* 0x00000003234f7211 */ /* 0x000fc400030f0eff */
[----:B------:R-:W-:Y:S02]  /*1b70*/  CS2R R32, SRZ ;  /* 0x0000000000207805 */ /* 0x000fe4000001ff00 */
[----:B------:R-:W-:Y:S02]  /*1b80*/  LEA.HI.X.SX32 R71, R37, R3, 0x1, P5 ;  /* 0x0000000325477211 */ /* 0x000fe400028f0eff */
[----:B------:R-:W-:Y:S02]  /*1b90*/  CS2R R34, SRZ ;  /* 0x0000000000227805 */ /* 0x000fe4000001ff00 */
[----:B------:R-:W-:Y:S02]  /*1ba0*/  LEA.HI.X.SX32 R21, R21, UR5, 0x1, P0 ;  /* 0x0000000515157c11 */ /* 0x000fe400080f0eff */
[----:B------:R-:W-:Y:S02]  /*1bb0*/  CS2R R36, SRZ ;  /* 0x0000000000247805 */ /* 0x000fe4000001ff00 */
[----:B------:R-:W-:-:S02]  /*1bc0*/  LEA.HI.X.SX32 R19, R19, UR5, 0x1, P1 ;  /* 0x0000000513137c11 */ /* 0x000fc400088f0eff */
[----:B------:R-:W-:Y:S02]  /*1bd0*/  LEA.HI.X.SX32 R18, R18, UR5, 0x1, P2 ;  /* 0x0000000512127c11 */ /* 0x000fe400090f0eff */
[----:B------:R-:W-:Y:S01]  /*1be0*/  LEA.HI.X.SX32 R22, R22, UR5, 0x1, P3 ;  /* 0x0000000516167c11 */ /* 0x000fe200098f0eff */
[----:B------:R-:W-:Y:S02]  /*1bf0*/  UMOV UR5, URZ ;  /* 0x0000003f00057c82 */ /* 0x000fe40008000000 */
[----:B------:R-:W-:-:S12]  /*1c00*/  UIADD3.64 UR8, UR4, UR8, URZ ;  /* 0x0000000804087297 */ /* 0x000fd8000fffe03f */
.L_x_1:
[C---:B------:R-:W-:Y:S02]  /*1c10*/  IADD3 R62, P1, R58.reuse, R101, RZ ;  /* 0x000000653a3e7210 */ /* 0x040fe40007f3e0ff */
[----:B------:R-:W-:Y:S02]  /*1c20*/  ISETP.GE.AND P0, PT, R7, UR16, PT ;  /* 0x0000001007007c0c */ /* 0x000fe4000bf06270 */
[----:B------:R-:W-:Y:S01]  /*1c30*/  PRMT R103, RZ, 0x7610, R103 ;  /* 0x00007610ff677816 */ /* 0x000fe20000000067 */
[----:B------:R-:W-:Y:S01]  /*1c40*/  IMAD.X R63, R59, 0x1, R22, P1 ;  /* 0x000000013b3f7824 */ /* 0x000fe200008e0616 */
[----:B------:R-:W-:Y:S02]  /*1c50*/  IADD3 R60, P1, R58, R56, RZ ;  /* 0x000000383a3c7210 */ /* 0x000fe40007f3e0ff */
[----:B------:R-:W-:Y:S02]  /*1c60*/  ISETP.GE.AND P3, PT, R12, UR16, PT ;  /* 0x000000100c007c0c */ /* 0x000fe4000bf66270 */
[----:B------:R-:W-:Y:S01]  /*1c70*/  ISETP.GE.AND P4, PT, R11, UR16, PT ;  /* 0x000000100b007c0c */ /* 0x000fe2000bf86270 */
[----:B------:R-:W-:Y:S01]  /*1c80*/  IMAD.X R61, R59, 0x1, R19, P1 ;  /* 0x000000013b3d7824 */ /* 0x000fe200008e0613 */
[----:B------:R-:W-:-:S02]  /*1c90*/  ISETP.GE.AND P1, PT, R10, UR16, PT ;  /* 0x000000100a007c0c */ /* 0x000fc4000bf26270 */
[C---:B------:R-:W-:Y:S01]  /*1ca0*/  IADD3 R2, P2, R58.reuse, R23, RZ ;  /* 0x000000173a027210 */ /* 0x040fe20007f5e0ff */
[----:B------:R0:W2:Y:S01]  /*1cb0*/  @!P0 LDG.E.U16 R103, desc[UR14][R62.64] ;  /* 0x0000000e3e678981 */ /* 0x0000a2000c1e1500 */
[----:B------:R-:W-:Y:S02]  /*1cc0*/  IADD3 R64, P0, R58, R57, RZ ;  /* 0x000000393a407210 */ /* 0x000fe40007f1e0ff */
[----:B------:R-:W-:Y:S01]  /*1cd0*/  PRMT R105, RZ, 0x7610, R105 ;  /* 0x00007610ff697816 */ /* 0x000fe20000000069 */
[----:B------:R-:W-:Y:S01]  /*1ce0*/  IMAD.X R3, R59, 0x1, R18, P2 ;  /* 0x000000013b037824 */ /* 0x000fe200010e0612 */
[----:B------:R-:W-:Y:S02]  /*1cf0*/  PRMT R107, RZ, 0x7610, R107 ;  /* 0x00007610ff6b7816 */ /* 0x000fe4000000006b */
[----:B------:R-:W-:Y:S02]  /*1d00*/  PRMT R109, RZ, 0x7610, R109 ;  /* 0x00007610ff6d7816 */ /* 0x000fe4000000006d */
[----:B------:R-:W3:Y:S01]  /*1d10*/  @!P3 LDG.E.U16 R105, desc[UR14][R2.64] ;  /* 0x0000000e0269b981 */ /* 0x000ee2000c1e1500 */
[----:B0-----:R-:W-:-:S02]  /*1d20*/  IMAD.MOV.U32 R63, RZ, RZ, R65 ;  /* 0x000000ffff3f7224 */ /* 0x001fc400078e0041 */
[----:B------:R-:W-:Y:S01]  /*1d30*/  IMAD.X R65, R59, 0x1, R21, P0 ;  /* 0x000000013b417824 */ /* 0x000fe200000e0615 */
[----:B------:R0:W4:Y:S04]  /*1d40*/  @!P4 LDG.E.U16 R107, desc[UR14][R60.64] ;  /* 0x0000000e3c6bc981 */ /* 0x000128000c1e1500 */
[----:B------:R1:W5:Y:S01]  /*1d50*/  @!P1 LDG.E.U16 R109, desc[UR14][R64.64] ;  /* 0x0000000e406d9981 */ /* 0x000362000c1e1500 */
[----:B------:R-:W-:Y:S01]  /*1d60*/  BAR.SYNC.DEFER_BLOCKING 0x0 ;  /* 0x0000000000007b1d */ /* 0x000fe20000010000 */
[----:B------:R-:W-:Y:S01]  /*1d70*/  ISETP.GE.AND P2, PT, R16, UR16, PT ;  /* 0x0000001010007c0c */ /* 0x000fe2000bf46270 */
[----:B0-----:R-:W-:Y:S02]  /*1d80*/  IMAD.MOV.U32 R60, RZ, RZ, R66 ;  /* 0x000000ffff3c7224 */ /* 0x001fe400078e0042 */
[----:B------:R-:W-:-:S02]  /*1d90*/  IMAD.MOV.U32 R61, RZ, RZ, R67 ;  /* 0x000000ffff3d7224 */ /* 0x000fc400078e0043 */
[----:B------:R-:W-:Y:S01]  /*1da0*/  IMAD.MOV.U32 R62, RZ, RZ, R20 ;  /* 0x000000ffff3e7224 */ /* 0x000fe200078e0014 */
[----:B------:R-:W-:Y:S01]  /*1db0*/  PRMT R14, RZ, 0x7610, R14 ;  /* 0x00007610ff0e7816 */ /* 0x000fe2000000000e */
[----:B------:R-:W-:Y:S01]  /*1dc0*/  IMAD.WIDE R66, R17, 0x2, R60 ;  /* 0x0000000211427825 */ /* 0x000fe200078e023c */
[----:B------:R-:W-:-:S03]  /*1dd0*/  PRMT R20, RZ, 0x7610, R20 ;  /* 0x00007610ff147816 */ /* 0x000fc60000000014 */
[----:B------:R-:W-:Y:S01]  /*1de0*/  IMAD.WIDE R68, R17, 0x2, R62 ;  /* 0x0000000211447825 */ /* 0x000fe200078e023e */
[----:B------:R-:W-:-:S03]  /*1df0*/  PRMT R3, RZ, 0x7610, R3 ;  /* 0x00007610ff037816 */ /* 0x000fc60000000003 */
[----:B-1----:R-:W-:Y:S02]  /*1e00*/  IMAD.MOV.U32 R64, RZ, RZ, R0 ;  /* 0x000000ffff407224 */ /* 0x002fe400078e0000 */
[----:B------:R-:W-:Y:S01]  /*1e10*/  IMAD.MOV.U32 R65, RZ, RZ, R75 ;  /* 0x000000ffff417224 */ /* 0x000fe200078e004b */
[----:B------:R-:W-:Y:S01]  /*1e20*/  PRMT R2, RZ, 0x7610, R2 ;  /* 0x00007610ff027816 */ /* 0x000fe20000000002 */
[----:B------:R0:W5:Y:S04]  /*1e30*/  @!P2 LDG.E.U16 R14, desc[UR14][R68.64] ;  /* 0x0000000e440ea981 */ /* 0x000168000c1e1500 */
[----:B------:R1:W5:Y:S01]  /*1e40*/  @!P2 LDG.E.U16 R20, desc[UR14][R66.64] ;  /* 0x0000000e4214a981 */ /* 0x000362000c1e1500 */
[----:B------:R-:W-:Y:S01]  /*1e50*/  PRMT R0, RZ, 0x7610, R0 ;  /* 0x00007610ff007816 */ /* 0x000fe20000000000 */
[----:B------:R-:W-:Y:S01]  /*1e60*/  IMAD.WIDE R82, R17, 0x2, R64 ;  /* 0x0000000211527825 */ /* 0x000fe200078e0240 */
[----:B------:R-:W-:-:S03]  /*1e70*/  PRMT R102, RZ, 0x7610, R102 ;  /* 0x00007610ff667816 */ /* 0x000fc60000000066 */
[----:B0-----:R-:W-:Y:S02]  /*1e80*/  IMAD.MOV.U32 R68, RZ, RZ, R4 ;  /* 0x000000ffff447224 */ /* 0x001fe400078e0004 */
[----:B------:R-:W-:Y:S02]  /*1e90*/  IMAD.MOV.U32 R69, RZ, RZ, R79 ;  /* 0x000000ffff457224 */ /* 0x000fe400078e004f */
[----:B-1----:R-:W-:Y:S01]  /*1ea0*/  IMAD.MOV.U32 R66, RZ, RZ, R74 ;  /* 0x000000ffff427224 */ /* 0x002fe200078e004a */
[----:B------:R-:W5:Y:S01]  /*1eb0*/  @!P2 LDG.E.U16 R102, desc[UR14][R82.64] ;  /* 0x0000000e5266a981 */ /* 0x000f62000c1e1500 */
[----:B------:R-:W-:Y:S02]  /*1ec0*/  IMAD.MOV.U32 R67, RZ, RZ, R77 ;  /* 0x000000ffff437224 */ /* 0x000fe400078e004d */
[----:B------:R-:W-:Y:S01]  /*1ed0*/  IMAD.WIDE R76, R17, 0x2, R70 ;  /* 0x00000002114c7825 */ /* 0x000fe200078e0246 */
[----:B------:R-:W-:-:S03]  /*1ee0*/  PRMT R4, RZ, 0x7610, R4 ;  /* 0x00007610ff047816 */ /* 0x000fc60000000004 */
[C---:B------:R-:W-:Y:S01]  /*1ef0*/  IMAD.WIDE R78, R17.reuse, 0x2, R68 ;  /* 0x00000002114e7825 */ /* 0x040fe200078e0244 */
[----:B------:R0:W5:Y:S03]  /*1f00*/  @!P2 LDG.E.U16 R3, desc[UR14][R76.64] ;  /* 0x0000000e4c03a981 */ /* 0x000166000c1e1500 */
[C---:B------:R-:W-:Y:S01]  /*1f10*/  IMAD.WIDE R80, R17.reuse, 0x2, R66 ;  /* 0x0000000211507825 */ /* 0x040fe200078e0242 */
[----:B------:R1:W5:Y:S03]  /*1f20*/  @!P2 LDG.E.U16 R2, desc[UR14][R78.64] ;  /* 0x0000000e4e02a981 */ /* 0x000366000c1e1500 */
[----:B------:R-:W-:Y:S01]  /*1f30*/  IMAD.WIDE R74, R17, 0x2, R72 ;  /* 0x00000002114a7825 */ /* 0x000fe200078e0248 */
[----:B------:R1:W5:Y:S03]  /*1f40*/  @!P2 LDG.E.U16 R0, desc[UR14][R80.64] ;  /* 0x0000000e5000a981 */ /* 0x000366000c1e1500 */
[----:B0-----:R-:W-:Y:S01]  /*1f50*/  IMAD.MOV.U32 R76, RZ, RZ, R90 ;  /* 0x000000ffff4c7224 */ /* 0x001fe200078e005a */
[----:B------:R0:W5:Y:S01]  /*1f60*/  @!P2 LDG.E.U16 R4, desc[UR14][R74.64] ;  /* 0x0000000e4a04a981 */ /* 0x000162000c1e1500 */
[----:B------:R-:W-:-:S02]  /*1f70*/  IMAD.MOV.U32 R77, RZ, RZ, R91 ;  /* 0x000000ffff4d7224 */ /* 0x000fc400078e005b */
[----:B-1----:R-:W-:Y:S02]  /*1f80*/  IMAD.MOV.U32 R78, RZ, RZ, R96 ;  /* 0x000000ffff4e7224 */ /* 0x002fe400078e0060 */
[----:B------:R-:W-:Y:S02]  /*1f90*/  IMAD.MOV.U32 R79, RZ, RZ, R97 ;  /* 0x000000ffff4f7224 */ /* 0x000fe400078e0061 */
[----:B------:R-:W-:Y:S02]  /*1fa0*/  IMAD.MOV.U32 R80, RZ, RZ, R86 ;  /* 0x000000ffff507224 */ /* 0x000fe400078e0056 */
[----:B------:R-:W-:Y:S02]  /*1fb0*/  IMAD.MOV.U32 R81, RZ, RZ, R89 ;  /* 0x000000ffff517224 */ /* 0x000fe400078e0059 */
[----:B------:R-:W-:Y:S02]  /*1fc0*/  IMAD.MOV.U32 R82, RZ, RZ, R84 ;  /* 0x000000ffff527224 */ /* 0x000fe400078e0054 */
[----:B------:R-:W-:Y:S01]  /*1fd0*/  IMAD.MOV.U32 R83, RZ, RZ, R85 ;  /* 0x000000ffff537224 */ /* 0x000fe200078e0055 */
[----:B------:R-:W-:Y:S01]  /*1fe0*/  PRMT R104, RZ, 0x7610, R104 ;  /* 0x00007610ff687816 */ /* 0x000fe20000000068 */
[----:B0-----:R-:W-:Y:S01]  /*1ff0*/  IMAD.MOV.U32 R74, RZ, RZ, R88 ;  /* 0x000000ffff4a7224 */ /* 0x001fe200078e0058 */
[----:B------:R-:W-:Y:S01]  /*2000*/  PRMT R106, RZ, 0x7610, R106 ;  /* 0x00007610ff6a7816 */ /* 0x000fe2000000006a */
[----:B------:R-:W-:Y:S01]  /*2010*/  IMAD.MOV.U32 R75, RZ, RZ, R87 ;  /* 0x000000ffff4b7224 */ /* 0x000fe200078e0057 */
[----:B------:R-:W-:Y:S01]  /*2020*/  PRMT R108, RZ, 0x7610, R108 ;  /* 0x00007610ff6c7816 */ /* 0x000fe2000000006c */
[----:B------:R-:W-:Y:S01]  /*2030*/  IMAD.WIDE R84, R17, 0x2, R82 ;  /* 0x0000000211547825 */ /* 0x000fe200078e0252 */
[----:B------:R-:W-:-:S03]  /*2040*/  PRMT R110, RZ, 0x7610, R110 ;  /* 0x00007610ff6e7816 */ /* 0x000fc6000000006e */
[C---:B------:R-:W-:Y:S01]  /*2050*/  IMAD.WIDE R86, R17.reuse, 0x2, R80 ;  /* 0x0000000211567825 */ /* 0x040fe200078e0250 */
[----:B------:R-:W-:Y:S01]  /*2060*/  PRMT R112, RZ, 0x7610, R112 ;  /* 0x00007610ff707816 */ /* 0x000fe20000000070 */
[----:B------:R0:W5:Y:S02]  /*2070*/  @!P2 LDG.E.U16 R104, desc[UR14][R84.64] ;  /* 0x0000000e5468a981 */ /* 0x000164000c1e1500 */
[C---:B------:R-:W-:Y:S02]  /*2080*/  IMAD.WIDE R88, R17.reuse, 0x2, R78 ;  /* 0x0000000211587825 */ /* 0x040fe400078e024e */
[----:B------:R1:W5:Y:S02]  /*2090*/  @!P2 LDG.E.U16 R106, desc[UR14][R86.64] ;  /* 0x0000000e566aa981 */ /* 0x000364000c1e1500 */
[C---:B------:R-:W-:Y:S02]  /*20a0*/  IMAD.WIDE R90, R17.reuse, 0x2, R76 ;  /* 0x00000002115a7825 */ /* 0x040fe400078e024c */
[----:B------:R1:W5:Y:S02]  /*20b0*/  @!P2 LDG.E.U16 R108, desc[UR14][R88.64] ;  /* 0x0000000e586ca981 */ /* 0x000364000c1e1500 */
[----:B------:R-:W-:-:S02]  /*20c0*/  IMAD.WIDE R96, R17, 0x2, R74 ;  /* 0x0000000211607825 */ /* 0x000fc400078e024a */
[----:B------:R1:W5:Y:S02]  /*20d0*/  @!P2 LDG.E.U16 R110, desc[UR14][R90.64] ;  /* 0x0000000e5a6ea981 */ /* 0x000364000c1e1500 */
[----:B0-----:R-:W-:Y:S02]  /*20e0*/  IMAD.MOV.U32 R84, RZ, RZ, R98 ;  /* 0x000000ffff547224 */ /* 0x001fe400078e0062 */
[----:B------:R-:W-:Y:S01]  /*20f0*/  IMAD.MOV.U32 R85, RZ, RZ, R95 ;  /* 0x000000ffff557224 */ /* 0x000fe200078e005f */
[----:B------:R0:W5:Y:S01]  /*2100*/  @!P2 LDG.E.U16 R112, desc[UR14][R96.64] ;  /* 0x0000000e6070a981 */ /* 0x000162000c1e1500 */
[----:B-1----:R-:W-:Y:S02]  /*2110*/  IMAD.MOV.U32 R86, RZ, RZ, R114 ;  /* 0x000000ffff567224 */ /* 0x002fe400078e0072 */
[----:B------:R-:W-:Y:S02]  /*2120*/  IMAD.MOV.U32 R87, RZ, RZ, R111 ;  /* 0x000000ffff577224 */ /* 0x000fe400078e006f */
[----:B------:R-:W-:-:S02]  /*2130*/  IMAD.MOV.U32 R88, RZ, RZ, R94 ;  /* 0x000000ffff587224 */ /* 0x000fc400078e005e */
[----:B------:R-:W-:Y:S02]  /*2140*/  IMAD.MOV.U32 R89, RZ, RZ, R99 ;  /* 0x000000ffff597224 */ /* 0x000fe400078e0063 */
[----:B------:R-:W-:Y:S02]  /*2150*/  IMAD.MOV.U32 R90, RZ, RZ, R92 ;  /* 0x000000ffff5a7224 */ /* 0x000fe400078e005c */
[----:B------:R-:W-:Y:S01]  /*2160*/  IMAD.MOV.U32 R91, RZ, RZ, R93 ;  /* 0x000000ffff5b7224 */ /* 0x000fe200078e005d */
[----:B------:R-:W-:Y:S01]  /*2170*/  PRMT R114, RZ, 0x7610, R114 ;  /* 0x00007610ff727816 */ /* 0x000fe20000000072 */
[C---:B------:R-:W-:Y:S01]  /*2180*/  IMAD.WIDE R94, R17.reuse, 0x2, R88 ;  /* 0x00000002115e7825 */ /* 0x040fe200078e0258 */
[----:B------:R-:W-:Y:S02]  /*2190*/  PRMT R116, RZ, 0x7610, R116 ;  /* 0x00007610ff747816 */ /* 0x000fe40000000074 */
[----:B------:R-:W-:Y:S01]  /*21a0*/  PRMT R118, RZ, 0x7610, R118 ;  /* 0x00007610ff767816 */ /* 0x000fe20000000076 */
[----:B------:R-:W-:Y:S01]  /*21b0*/  IMAD.WIDE R92, R17, 0x2, R90 ;  /* 0x00000002115c7825 */ /* 0x000fe200078e025a */
[----:B------:R-:W-:-:S02]  /*21c0*/  PRMT R120, RZ, 0x7610, R120 ;  /* 0x00007610ff787816 */ /* 0x000fc40000000078 */
[----:B------:R-:W5:Y:S01]  /*21d0*/  @!P2 LDG.E.U16 R116, desc[UR14][R94.64] ;  /* 0x0000000e5e74a981 */ /* 0x000f62000c1e1500 */
[----:B0-----:R-:W-:-:S03]  /*21e0*/  IMAD.WIDE R96, R17, 0x2, R86 ;  /* 0x0000000211607825 */ /* 0x001fc600078e0256 */
[----:B------:R-:W5:Y:S01]  /*21f0*/  @!P2 LDG.E.U16 R114, desc[UR14][R92.64] ;  /* 0x0000000e5c72a981 */ /* 0x000f62000c1e1500 */
[----:B------:R-:W-:-:S03]  /*2200*/  IMAD.WIDE R98, R17, 0x2, R84 ;  /* 0x0000000211627825 */ /* 0x000fc600078e0254 */
[----:B------:R-:W5:Y:S04]  /*2210*/  @!P2 LDG.E.U16 R118, desc[UR14][R96.64] ;  /* 0x0000000e6076a981 */ /* 0x000f68000c1e1500 */
[----:B------:R-:W5:Y:S01]  /*2220*/  @!P2 LDG.E.U16 R120, desc[UR14][R98.64] ;  /* 0x0000000e6278a981 */ /* 0x000f62000c1e1500 */
[----:B------:R-:W-:-:S04]  /*2230*/  USHF.L.U32 UR6, UR17, 0x6, URZ ;  /* 0x0000000611067899 */ /* 0x000fc8000800063f */
[----:B------:R-:W-:-:S04]  /*2240*/  ULOP3.LUT UR6, UR6, 0x300, URZ, 0xc0, !UPT ;  /* 0x0000030006067892 */ /* 0x000fc8000f8ec03f */
[----:B------:R-:W-:-:S04]  /*2250*/  ULEA.HI UR6, UR12, UR6, URZ, 0x1c ;  /* 0x000000060c067291 */ /* 0x000fc8000f8fe03f */
[----:B------:R-:W-:Y:S01]  /*2260*/  ULOP3.LUT UR6, UR6, 0x3fff, URZ, 0xc0, !UPT ;  /* 0x00003fff06067892 */ /* 0x000fe2000f8ec03f */
[----:B------:R-:W-:Y:S01]  /*2270*/  UMOV UR20, UR4 ;  /* 0x0000000400147c82 */ /* 0x000fe20008000000 */
[----:B------:R-:W-:Y:S01]  /*2280*/  UMOV UR21, 0x40000040 ;  /* 0x4000004000157882 */ /* 0x000fe20000000000 */
[----:B------:R-:W-:-:S04]  /*2290*/  UMOV UR23, 0x80000020 ;  /* 0x8000002000177882 */ /* 0x000fc80000000000 */
[----:B------:R-:W-:Y:S01]  /*22a0*/  UMOV UR22, UR6 ;  /* 0x0000000600167c82 */ /* 0x000fe20008000000 */
[----:B------:R-:W-:Y:S01]  /*22b0*/  UMOV UR10, 0xfffffffe ;  /* 0xfffffffe000a7882 */ /* 0x000fe20000000000 */
[----:B------:R-:W-:Y:S01]  /*22c0*/  UMOV UR11, 0x7fffffdf ;  /* 0x7fffffdf000b7882 */ /* 0x000fe20000000000 */
[----:B------:R-:W-:Y:S01]  /*22d0*/  UMOV UR7, URZ ;  /* 0x0000003f00077c82 */ /* 0x000fe20008000000 */
[----:B--2---:R-:W-:Y:S04]  /*22e0*/  STS.U16 [R8+UR12+0x4000], R103 ;  /* 0x0040006708007988 */ /* 0x004fe8000800040c */
[----:B---3--:R-:W-:Y:S04]  /*22f0*/  STS.U16 [R8+UR12+0x4400], R105 ;  /* 0x0044006908007988 */ /* 0x008fe8000800040c */
[----:B----4-:R-:W-:Y:S04]  /*2300*/  STS.U16 [R8+UR12+0x4800], R107 ;  /* 0x0048006b08007988 */ /* 0x010fe8000800040c */
[----:B-----5:R-:W-:Y:S04]  /*2310*/  STS.U16 [R8+UR12+0x4c00], R109 ;  /* 0x004c006d08007988 */ /* 0x020fe8000800040c */
[----:B------:R-:W-:Y:S04]  /*2320*/  STS.U16 [R9+UR12], R14 ;  /* 0x0000000e09007988 */ /* 0x000fe8000800040c */
[----:B------:R-:W-:Y:S04]  /*2330*/  STS.U16 [R9+UR12+0x400], R20 ;  /* 0x0004001409007988 */ /* 0x000fe8000800040c */
        /* <DEDUP_REMOVED lines=8> */
[----:B------:R0:W-:Y:S04]  /*23c0*/  STS.U16 [R9+UR12+0x2800], R110 ;  /* 0x0028006e09007988 */ /* 0x0001e8000800040c */
[----:B------:R-:W-:Y:S04]  /*23d0*/  STS.U16 [R9+UR12+0x2c00], R112 ;  /* 0x002c007009007988 */ /* 0x000fe8000800040c */
[----:B------:R-:W-:Y:S04]  /*23e0*/  STS.U16 [R9+UR12+0x3400], R116 ;  /* 0x0034007409007988 */ /* 0x000fe8000800040c */
[----:B------:R1:W-:Y:S04]  /*23f0*/  STS.U16 [R9+UR12+0x3000], R114 ;  /* 0x0030007209007988 */ /* 0x0003e8000800040c */
[----:B------:R2:W-:Y:S04]  /*2400*/  STS.U16 [R9+UR12+0x3800], R118 ;  /* 0x0038007609007988 */ /* 0x0005e8000800040c */
[----:B------:R2:W-:Y:S01]  /*2410*/  STS.U16 [R9+UR12+0x3c00], R120 ;  /* 0x003c007809007988 */ /* 0x0005e2000800040c */
[----:B------:R3:W-:Y:S06]  /*2420*/  MEMBAR.ALL.CTA ;  /* 0x0000000000007992 */ /* 0x0007ec0000008000 */
[----:B---3--:R-:W3:Y:S02]  /*2430*/  FENCE.VIEW.ASYNC.S ;  /* 0x00000000000073c6 */ /* 0x008ee40000000000 */
[----:B---3--:R-:W-:Y:S06]  /*2440*/  BAR.SYNC.DEFER_BLOCKING 0x0 ;  /* 0x0000000000007b1d */ /* 0x008fec0000010000 */
[----:B------:R-:W-:-:S06]  /*2450*/  WARPGROUP.ARRIVE ;  /* 0x00000000000079c5 */ /* 0x000fcc0000000000 */
[----:B------:R-:W-:Y:S01]  /*2460*/  HGMMA.64x64x16.F32.BF16 R24, gdesc[UR20].tnspA, R24 ;  /* 0x20e00000141879f0 */ /* 0x000fe20008701818 */
[----:B------:R-:W-:Y:S01]  /*2470*/  UIADD3.64 UR10, UR6, -UR10, URZ ;  /* 0x8000000a060a7297 */ /* 0x000fe2000fffe03f */
[----:B------:R-:W-:-:S05]  /*2480*/  VIADD R100, R100, 0xffffffff ;  /* 0xffffffff64647836 */ /* 0x000fca0000000000 */
[----:B------:R-:W-:-:S03]  /*2490*/  ISETP.NE.U32.AND P0, PT, R100, RZ, PT ;  /* 0x000000ff6400720c */ /* 0x000fc60003f05070 */
[----:B------:R-:W-:Y:S01]  /*24a0*/  HGMMA.64x64x16.F32.BF16 R24, gdesc[UR8].tnspA, R24, gsb0 ;  /* 0x20e00000081879f0 */ /* 0x000fe20008001818 */
[----:B------:R-:W-:Y:S01]  /*24b0*/  IMAD.WIDE R94, R15, 0x2, R84 ;  /* 0x000000020f5e7825 */ /* 0x000fe200078e0254 */
[----:B------:R-:W-:-:S03]  /*24c0*/  UIADD3 UR16, UR16, -0x20, URZ ;  /* 0xffffffe010107890 */ /* 0x000fc6000fffe03f */
[----:B0-----:R-:W-:-:S04]  /*24d0*/  IMAD.WIDE R110, R15, 0x2, R86 ;  /* 0x000000020f6e7825 */ /* 0x001fc800078e0256 */
[----:B------:R-:W-:-:S04]  /*24e0*/  IMAD.WIDE R88, R15, 0x2, R88 ;  /* 0x000000020f587825 */ /* 0x000fc800078e0258 */
[----:B------:R-:W-:-:S04]  /*24f0*/  IMAD.WIDE R86, R15, 0x2, R74 ;  /* 0x000000020f567825 */ /* 0x000fc800078e024a */
[----:B------:R-:W-:-:S04]  /*2500*/  IMAD.WIDE R64, R15, 0x2, R64 ;  /* 0x000000020f407825 */ /* 0x000fc800078e0240 */
[----:B------:R-:W-:-:S04]  /*2510*/  IMAD.WIDE R66, R15, 0x2, R66 ;  /* 0x000000020f427825 */ /* 0x000fc800078e0242 */
[----:B------:R-:W-:-:S04]  /*2520*/  IMAD.WIDE R80, R15, 0x2, R80 ;  /* 0x000000020f507825 */ /* 0x000fc800078e0250 */
[----:B------:R-:W-:-:S04]  /*2530*/  IMAD.WIDE R68, R15, 0x2, R68 ;  /* 0x000000020f447825 */ /* 0x000fc800078e0244 */
[----:B------:R-:W-:-:S04]  /*2540*/  IMAD.WIDE R60, R15, 0x2, R60 ;  /* 0x000000020f3c7825 */ /* 0x000fc800078e023c */
[----:B------:R-:W-:-:S04]  /*2550*/  IMAD.WIDE R62, R15, 0x2, R62 ;  /* 0x000000020f3e7825 */ /* 0x000fc800078e023e */
[----:B------:R-:W-:Y:S02]  /*2560*/  IMAD.MOV.U32 R98, RZ, RZ, R94 ;  /* 0x000000ffff627224 */ /* 0x000fe400078e005e */
[----:B------:R-:W-:-:S04]  /*2570*/  IMAD.WIDE R92, R15, 0x2, R90 ;  /* 0x000000020f5c7825 */ /* 0x000fc800078e025a */
[----:B------:R-:W-:Y:S02]  /*2580*/  IMAD.MOV.U32 R94, RZ, RZ, R88 ;  /* 0x000000ffff5e7224 */ /* 0x000fe400078e0058 */
[----:B------:R-:W-:-:S04]  /*2590*/  IMAD.WIDE R90, R15, 0x2, R76 ;  /* 0x000000020f5a7825 */ /* 0x000fc800078e024c */
[----:B------:R-:W-:Y:S02]  /*25a0*/  IMAD.MOV.U32 R99, RZ, RZ, R89 ;  /* 0x000000ffff637224 */ /* 0x000fe400078e0059 */
[----:B------:R-:W-:Y:S02]  /*25b0*/  IMAD.MOV.U32 R88, RZ, RZ, R86 ;  /* 0x000000ffff587224 */ /* 0x000fe400078e0056 */
[----:B------:R-:W-:-:S04]  /*25c0*/  IMAD.WIDE R96, R15, 0x2, R78 ;  /* 0x000000020f607825 */ /* 0x000fc800078e024e */
[----:B------:R-:W-:Y:S02]  /*25d0*/  IMAD.MOV.U32 R75, RZ, RZ, R65 ;  /* 0x000000ffff4b7224 */ /* 0x000fe400078e0041 */
[----:B------:R-:W-:Y:S02]  /*25e0*/  IMAD.MOV.U32 R74, RZ, RZ, R66 ;  /* 0x000000ffff4a7224 */ /* 0x000fe400078e0042 */
[----:B------:R-:W-:Y:S02]  /*25f0*/  IMAD.MOV.U32 R77, RZ, RZ, R67 ;  /* 0x000000ffff4d7224 */ /* 0x000fe400078e0043 */
[----:B-1----:R-:W-:Y:S02]  /*2600*/  IMAD.MOV.U32 R114, RZ, RZ, R110 ;  /* 0x000000ffff727224 */ /* 0x002fe400078e006e */
[----:B------:R-:W-:-:S04]  /*2610*/  IMAD.WIDE R84, R15, 0x2, R82 ;  /* 0x000000020f547825 */ /* 0x000fc800078e0252 */
[----:B------:R-:W-:Y:S01]  /*2620*/  IMAD.MOV.U32 R86, RZ, RZ, R80 ;  /* 0x000000ffff567224 */ /* 0x000fe200078e0050 */
[----:B------:R-:W-:Y:S02]  /*2630*/  WARPGROUP.DEPBAR.LE gsb0, 0x0 ;  /* 0x00008000000079c5 */ /* 0x000fe40000010000 */
[----:B------:R-:W-:Y:S02]  /*2640*/  IMAD.MOV.U32 R89, RZ, RZ, R81 ;  /* 0x000000ffff597224 */ /* 0x000fe400078e0051 */
        /* <DEDUP_REMOVED lines=8> */
[----:B------:R-:W-:Y:S02]  /*26d0*/  IMAD.MOV.U32 R65, RZ, RZ, R63 ;  /* 0x000000ffff417224 */ /* 0x000fe400078e003f */
[----:B------:R-:W-:Y:S01]  /*26e0*/  IMAD.WIDE R58, R13, 0x2, R58 ;  /* 0x000000020d3a7825 */ /* 0x000fe200078e023a */
[----:B--2---:R-:W-:Y:S06]  /*26f0*/  @P0 BRA `(.L_x_1) ;  /* 0xfffffff400440947 */ /* 0x004fec000383ffff */
[----:B------:R-:W-:Y:S02]  /*2700*/  F2FP.BF16.F32.PACK_AB R8, R31, R27 ;  /* 0x0000001b1f08723e */ /* 0x000fe400000010ff */
[----:B------:R-:W-:Y:S02]  /*2710*/  F2FP.BF16.F32.PACK_AB R12, R30, R26 ;  /* 0x0000001a1e0c723e */ /* 0x000fe400000010ff */
[----:B------:R-:W-:Y:S02]  /*2720*/  F2FP.BF16.F32.PACK_AB R16, R29, R25 ;  /* 0x000000191d10723e */ /* 0x000fe400000010ff */
[----:B------:R-:W-:Y:S02]  /*2730*/  F2FP.BF16.F32.PACK_AB R11, R55, R51 ;  /* 0x00000033370b723e */ /* 0x000fe400000010ff */
[----:B------:R-:W-:Y:S02]  /*2740*/  F2FP.BF16.F32.PACK_AB R10, R47, R43 ;  /* 0x0000002b2f0a723e */ /* 0x000fe400000010ff */
[----:B------:R-:W-:-:S02]  /*2750*/  F2FP.BF16.F32.PACK_AB R9, R39, R35 ;  /* 0x000000232709723e */ /* 0x000fc400000010ff */
        /* <DEDUP_REMOVED lines=9> */
[----:B------:R-:W-:-:S07]  /*27f0*/  F2FP.BF16.F32.PACK_AB R24, R28, R24 ;  /* 0x000000181c18723e */ /* 0x000fce00000010ff */
.L_x_0:
[C---:B------:R-:W-:Y:S01]  /*2800*/  IMAD.SHL.U32 R0, R5.reuse, 0x400, RZ ;  /* 0x0000040005007824 */ /* 0x040fe200078e00ff */
[----:B------:R-:W-:Y:S01]  /*2810*/  BAR.SYNC.DEFER_BLOCKING 0x0 ;  /* 0x0000000000007b1d */ /* 0x000fe20000010000 */
[C---:B------:R-:W-:Y:S01]  /*2820*/  IMAD.SHL.U32 R4, R5.reuse, 0x8, RZ ;  /* 0x0000000805047824 */ /* 0x040fe200078e00ff */
[C---:B------:R-:W-:Y:S01]  /*2830*/  LOP3.LUT R2, R5.reuse, 0x180, RZ, 0xc0, !PT ;  /* 0x0000018005027812 */ /* 0x040fe200078ec0ff */
[C---:B------:R-:W-:Y:S01]  /*2840*/  IMAD.SHL.U32 R3, R5.reuse, 0x20, RZ ;  /* 0x0000002005037824 */ /* 0x040fe200078e00ff */
[----:B------:R-:W-:Y:S01]  /*2850*/  LOP3.LUT R0, R0, 0x6000, RZ, 0xc0, !PT ;  /* 0x0000600000007812 */ /* 0x000fe200078ec0ff */
[----:B------:R-:W-:Y:S01]  /*2860*/  IMAD.U32 R28, RZ, RZ, UR13 ;  /* 0x0000000dff1c7e24 */ /* 0x000fe2000f8e00ff */
[----:B------:R-:W-:Y:S01]  /*2870*/  LOP3.LUT R21, R4, 0x300, RZ, 0xc0, !PT ;  /* 0x0000030004157812 */ /* 0x000fe200078ec0ff */
[C---:B------:R-:W-:Y:S01]  /*2880*/  IMAD.SHL.U32 R4, R5.reuse, 0x10, RZ ;  /* 0x0000001005047824 */ /* 0x040fe200078e00ff */
[----:B------:R-:W-:Y:S01]  /*2890*/  LOP3.LUT R0, R0, 0x60, R3, 0xf8, !PT ;  /* 0x0000006000007812 */ /* 0x000fe200078ef803 */
[C---:B------:R-:W-:Y:S01]  /*28a0*/  IMAD.SHL.U32 R3, R5.reuse, 0x1000, RZ ;  /* 0x0000100005037824 */ /* 0x040fe200078e00ff */
[----:B------:R-:W-:Y:S01]  /*28b0*/  SHF.R.U32.HI R20, RZ, 0x2, R2 ;  /* 0x00000002ff147819 */ /* 0x000fe20000011602 */
[----:B------:R-:W-:Y:S01]  /*28c0*/  IMAD R21, R2, 0x10, R21 ;  /* 0x0000001002157824 */ /* 0x000fe200078e0215 */
[----:B------:R-:W-:Y:S01]  /*28d0*/  ULDC UR4, c[0x0][0x244] ;  /* 0x0000910000047ab9 */ /* 0x000fe20000000800 */
[----:B------:R-:W-:Y:S01]  /*28e0*/  IMAD.SHL.U32 R5, R5, 0x4, RZ ;  /* 0x0000000405057824 */ /* 0x000fe200078e00ff */
[----:B------:R-:W-:Y:S01]  /*28f0*/  LOP3.LUT R3, R3, 0x6000, RZ, 0xc0, !PT ;  /* 0x0000600003037812 */ /* 0x000fe200078ec0ff */
[----:B------:R-:W-:Y:S01]  /*2900*/  IMAD.IADD R0, R0, 0x1, R21 ;  /* 0x0000000100007824 */ /* 0x000fe200078e0215 */
[----:B------:R-:W-:Y:S01]  /*2910*/  ULDC.64 UR6, c[0x0][0x228] ;  /* 0x00008a0000067ab9 */ /* 0x000fe20000000a00 */
[----:B------:R-:W-:-:S02]  /*2920*/  LOP3.LUT R21, R28, 0xe8, R7, 0xfe, !PT ;  /* 0x000000e81c157812 */ /* 0x000fc400078efe07 */
[----:B------:R-:W-:Y:S02]  /*2930*/  LOP3.LUT R3, R3, 0x7f0, R4, 0xf8, !PT ;  /* 0x000007f003037812 */ /* 0x000fe400078ef804 */
[----:B------:R-:W-:Y:S01]  /*2940*/  LOP3.LUT R22, R0, 0x70, R5, 0x78, !PT ;  /* 0x0000007000167812 */ /* 0x000fe200078e7805 */
[C---:B------:R-:W-:Y:S01]  /*2950*/  IMAD R5, R6.reuse, UR4, RZ ;  /* 0x0000000406057c24 */ /* 0x040fe2000f8e02ff */
[----:B------:R-:W-:Y:S01]  /*2960*/  LOP3.LUT R20, R3, R20, RZ, 0x3c, !PT ;  /* 0x0000001403147212 */ /* 0x000fe200078e3cff */
[----:B------:R-:W-:Y:S01]  /*2970*/  ULDC.64 UR4, c[0x0][0x220] ;  /* 0x0000880000047ab9 */ /* 0x000fe20000000a00 */
[----:B------:R-:W0:Y:S01]  /*2980*/  LDC R3, c[0x0][0x248] ;  /* 0x00009200ff037b82 */ /* 0x000e220000000800 */
[----:B------:R-:W-:Y:S01]  /*2990*/  STS.128 [R22+UR12], R24 ;  /* 0x0000001816007988 */ /* 0x000fe20008000c0c */
[----:B------:R-:W-:Y:S02]  /*29a0*/  LOP3.LUT R4, R7, UR13, RZ, 0xfc, !PT ;  /* 0x0000000d07047c12 */ /* 0x000fe4000f8efcff */
[----:B------:R-:W-:Y:S01]  /*29b0*/  ISETP.GE.AND P0, PT, R6, UR6, PT ;  /* 0x0000000606007c0c */ /* 0x000fe2000bf06270 */
[----:B------:R1:W-:Y:S01]  /*29c0*/  STS.128 [R22+UR12+0x400], R16 ;  /* 0x0004001016007988 */ /* 0x0003e20008000c0c */
[----:B------:R-:W-:-:S02]  /*29d0*/  LOP3.LUT R0, R28, 0xf0, R7, 0xfe, !PT ;  /* 0x000000f01c007812 */ /* 0x000fc400078efe07 */
[----:B------:R-:W-:Y:S01]  /*29e0*/  ISETP.LT.AND P4, PT, R4, UR7, !P0 ;  /* 0x0000000704007c0c */ /* 0x000fe2000c781270 */
[----:B------:R2:W-:Y:S01]  /*29f0*/  STS.128 [R22+UR12+0x80], R12 ;  /* 0x0000800c16007988 */ /* 0x0005e20008000c0c */
[C-C-:B------:R-:W-:Y:S02]  /*2a00*/  LOP3.LUT R2, R28.reuse, 0xe0, R7.reuse, 0xfe, !PT ;  /* 0x000000e01c027812 */ /* 0x140fe400078efe07 */
[C-C-:B------:R-:W-:Y:S01]  /*2a10*/  LOP3.LUT R47, R28.reuse, 0xd8, R7.reuse, 0xfe, !PT ;  /* 0x000000d81c2f7812 */ /* 0x140fe200078efe07 */
[----:B------:R3:W-:Y:S01]  /*2a20*/  STS.128 [R22+UR12+0x480], R8 ;  /* 0x0004800816007988 */ /* 0x0007e20008000c0c */
[C-C-:B------:R-:W-:Y:S02]  /*2a30*/  LOP3.LUT R41, R28.reuse, 0xd0, R7.reuse, 0xfe, !PT ;  /* 0x000000d01c297812 */ /* 0x140fe400078efe07 */
[C-C-:B------:R-:W-:Y:S01]  /*2a40*/  LOP3.LUT R43, R28.reuse, 0xc8, R7.reuse, 0xfe, !PT ;  /* 0x000000c81c2b7812 */ /* 0x140fe200078efe07 */
[----:B------:R-:W-:Y:S01]  /*2a50*/  BAR.SYNC.DEFER_BLOCKING 0x0 ;  /* 0x0000000000007b1d */ /* 0x000fe20000010000 */
[----:B------:R-:W-:-:S02]  /*2a60*/  LOP3.LUT R44, R28, 0xc0, R7, 0xfe, !PT ;  /* 0x000000c01c2c7812 */ /* 0x000fc400078efe07 */
[C-C-:B------:R-:W-:Y:S02]  /*2a70*/  LOP3.LUT R45, R28.reuse, 0xb8, R7.reuse, 0xfe, !PT ;  /* 0x000000b81c2d7812 */ /* 0x140fe400078efe07 */
[C-C-:B-1----:R-:W-:Y:S02]  /*2a80*/  LOP3.LUT R16, R28.reuse, 0x8, R7.reuse, 0xfe, !PT ;  /* 0x000000081c107812 */ /* 0x142fe400078efe07 */
[--C-:B------:R-:W-:Y:S01]  /*2a90*/  LOP3.LUT R18, R28, 0x10, R7.reuse, 0xfe, !PT ;  /* 0x000000101c127812 */ /* 0x100fe200078efe07 */
[-C--:B0-----:R-:W-:Y:S01]  /*2aa0*/  IMAD R4, R4, R3.reuse, RZ ;  /* 0x0000000304047224 */ /* 0x081fe200078e02ff */
[----:B--2---:R-:W-:Y:S02]  /*2ab0*/  LEA R12, P1, R5, UR4, 0x1 ;  /* 0x00000004050c7c11 */ /* 0x004fe4000f8208ff */
[--C-:B------:R-:W-:Y:S01]  /*2ac0*/  LOP3.LUT R46, R28, 0xb0, R7.reuse, 0xfe, !PT ;  /* 0x000000b01c2e7812 */ /* 0x100fe200078efe07 */
[----:B------:R-:W-:Y:S01]  /*2ad0*/  IMAD R23, R18, R3, RZ ;  /* 0x0000000312177224 */ /* 0x000fe200078e02ff */
[----:B------:R-:W-:-:S02]  /*2ae0*/  LOP3.LUT R14, R28, 0xa8, R7, 0xfe, !PT ;  /* 0x000000a81c0e7812 */ /* 0x000fc400078efe07 */
[C-C-:B------:R-:W-:Y:S02]  /*2af0*/  LOP3.LUT R15, R28.reuse, 0xa0, R7.reuse, 0xfe, !PT ;  /* 0x000000a01c0f7812 */ /* 0x140fe400078efe07 */
[C-C-:B------:R-:W-:Y:S02]  /*2b00*/  LOP3.LUT R30, R28.reuse, 0x98, R7.reuse, 0xfe, !PT ;  /* 0x000000981c1e7812 */ /* 0x140fe400078efe07 */
[C-C-:B------:R-:W-:Y:S02]  /*2b10*/  LOP3.LUT R31, R28.reuse, 0x90, R7.reuse, 0xfe, !PT ;  /* 0x000000901c1f7812 */ /* 0x140fe400078efe07 */
[C-C-:B------:R-:W-:Y:S02]  /*2b20*/  LOP3.LUT R32, R28.reuse, 0x88, R7.reuse, 0xfe, !PT ;  /* 0x000000881c207812 */ /* 0x140fe400078efe07 */
[C-C-:B------:R-:W-:Y:S01]  /*2b30*/  LOP3.LUT R33, R28.reuse, 0x80, R7.reuse, 0xfe, !PT ;  /* 0x000000801c217812 */ /* 0x140fe200078efe07 */
[----:B------:R-:W0:Y:S01]  /*2b40*/  LDS.128 R8, [R20+UR12] ;  /* 0x0000000c14087984 */ /* 0x000e220008000c00 */
[----:B------:R-:W-:-:S02]  /*2b50*/  LOP3.LUT R34, R28, 0x78, R7, 0xfe, !PT ;  /* 0x000000781c227812 */ /* 0x000fc400078efe07 */
[C-C-:B------:R-:W-:Y:S02]  /*2b60*/  LOP3.LUT R35, R28.reuse, 0x70, R7.reuse, 0xfe, !PT ;  /* 0x000000701c237812 */ /* 0x140fe400078efe07 */
[C-C-:B------:R-:W-:Y:S02]  /*2b70*/  LOP3.LUT R36, R28.reuse, 0x68, R7.reuse, 0xfe, !PT ;  /* 0x000000681c247812 */ /* 0x140fe400078efe07 */
[C-C-:B------:R-:W-:Y:S02]  /*2b80*/  LOP3.LUT R37, R28.reuse, 0x60, R7.reuse, 0xfe, !PT ;  /* 0x000000601c257812 */ /* 0x140fe400078efe07 */
[C-C-:B------:R-:W-:Y:S02]  /*2b90*/  LOP3.LUT R48, R28.reuse, 0x58, R7.reuse, 0xfe, !PT ;  /* 0x000000581c307812 */ /* 0x140fe400078efe07 */
[C-C-:B------:R-:W-:Y:S02]  /*2ba0*/  LOP3.LUT R49, R28.reuse, 0x50, R7.reuse, 0xfe, !PT ;  /* 0x000000501c317812 */ /* 0x140fe400078efe07 */
[----:B------:R-:W-:-:S02]  /*2bb0*/  LOP3.LUT R50, R28, 0x48, R7, 0xfe, !PT ;  /* 0x000000481c327812 */ /* 0x000fc400078efe07 */
[C-C-:B------:R-:W-:Y:S02]  /*2bc0*/  LOP3.LUT R51, R28.reuse, 0x40, R7.reuse, 0xfe, !PT ;  /* 0x000000401c337812 */ /* 0x140fe400078efe07 */
[C-C-:B------:R-:W-:Y:S02]  /*2bd0*/  LOP3.LUT R52, R28.reuse, 0x38, R7.reuse, 0xfe, !PT ;  /* 0x000000381c347812 */ /* 0x140fe400078efe07 */
[C-C-:B------:R-:W-:Y:S02]  /*2be0*/  LOP3.LUT R19, R28.reuse, 0x30, R7.reuse, 0xfe, !PT ;  /* 0x000000301c137812 */ /* 0x140fe400078efe07 */
[C-C-:B------:R-:W-:Y:S02]  /*2bf0*/  LOP3.LUT R53, R28.reuse, 0x28, R7.reuse, 0xfe, !PT ;  /* 0x000000281c357812 */ /* 0x140fe400078efe07 */
[C-C-:B------:R-:W-:Y:S02]  /*2c00*/  LOP3.LUT R24, R28.reuse, 0x20, R7.reuse, 0xfe, !PT ;  /* 0x000000201c187812 */ /* 0x140fe400078efe07 */
[----:B------:R-:W-:-:S02]  /*2c10*/  LOP3.LUT R39, R28, 0xf8, R7, 0xfe, !PT ;  /* 0x000000f81c277812 */ /* 0x000fc400078efe07 */
[----:B------:R-:W-:Y:S01]  /*2c20*/  LOP3.LUT R6, R28, 0x18, R7, 0xfe, !PT ;  /* 0x000000181c067812 */ /* 0x000fe200078efe07 */
[CC--:B------:R-:W-:Y:S01]  /*2c30*/  IMAD R7, R16.reuse, R3.reuse, RZ ;  /* 0x0000000310077224 */ /* 0x0c0fe200078e02ff */
[----:B------:R-:W-:Y:S02]  /*2c40*/  ISETP.LT.AND P2, PT, R16, UR7, !P0 ;  /* 0x0000000710007c0c */ /* 0x000fe4000c741270 */
[----:B------:R-:W-:Y:S01]  /*2c50*/  LEA.HI.X.SX32 R13, R5, UR5, 0x1, P1 ;  /* 0x00000005050d7c11 */ /* 0x000fe200088f0eff */
[----:B------:R-:W-:Y:S01]  /*2c60*/  IMAD R38, R6, R3, RZ ;  /* 0x0000000306267224 */ /* 0x000fe200078e02ff */
[----:B------:R-:W-:Y:S02]  /*2c70*/  ISETP.LT.AND P1, PT, R18, UR7, !P0 ;  /* 0x0000000712007c0c */ /* 0x000fe4000c721270 */
[-C--:B------:R-:W-:Y:S02]  /*2c80*/  LEA R16, P3, R4, R12.reuse, 0x1 ;  /* 0x0000000c04107211 */ /* 0x080fe400078608ff */
[----:B------:R-:W-:-:S02]  /*2c90*/  LEA R18, P5, R7, R12, 0x1 ;  /* 0x0000000c07127211 */ /* 0x000fc400078a08ff */
[----:B---3--:R-:W-:Y:S02]  /*2ca0*/  LEA R22, P6, R23, R12, 0x1 ;  /* 0x0000000c17167211 */ /* 0x008fe400078c08ff */
[-C--:B------:R-:W-:Y:S01]  /*2cb0*/  LEA.HI.X.SX32 R17, R4, R13.reuse, 0x1, P3 ;  /* 0x0000000d04117211 */ /* 0x080fe200018f0eff */
[----:B------:R-:W-:Y:S01]  /*2cc0*/  IMAD R4, R3, 0x20, R4 ;  /* 0x0000002003047824 */ /* 0x000fe200078e0204 */
[----:B------:R-:W-:Y:S02]  /*2cd0*/  ISETP.LT.AND P3, PT, R19, UR7, !P0 ;  /* 0x0000000713007c0c */ /* 0x000fe4000c761270 */
[-C--:B------:R-:W-:Y:S01]  /*2ce0*/  LEA.HI.X.SX32 R19, R7, R13.reuse, 0x1, P5 ;  /* 0x0000000d07137211 */ /* 0x080fe200028f0eff */
[----:B0-----:R-:W-:Y:S01]  /*2cf0*/  @P4 STG.E.U16 desc[UR14][R16.64], R8 ;  /* 0x0000000810004986 */ /* 0x001fe2000c10150e */
[----:B------:R-:W-:Y:S01]  /*2d00*/  PRMT R25, R8, 0x7632, R25 ;  /* 0x0000763208197816 */ /* 0x000fe20000000019 */
[----:B------:R-:W-:Y:S01]  /*2d10*/  IMAD R40, R3, 0x8, R4 ;  /* 0x0000000803287824 */ /* 0x000fe200078e0204 */
[----:B------:R-:W-:-:S02]  /*2d20*/  LEA.HI.X.SX32 R23, R23, R13, 0x1, P6 ;  /* 0x0000000d17177211 */ /* 0x000fc400030f0eff */
[----:B------:R-:W-:Y:S01]  /*2d30*/  ISETP.LT.AND P5, PT, R24, UR7, !P0 ;  /* 0x0000000718007c0c */ /* 0x000fe2000c7a1270 */
[----:B------:R0:W-:Y:S01]  /*2d40*/  @P2 STG.E.U16 desc[UR14][R18.64], R25 ;  /* 0x0000001912002986 */ /* 0x0001e2000c10150e */
[----:B------:R-:W-:Y:S01]  /*2d50*/  ISETP.LT.AND P6, PT, R6, UR7, !P0 ;  /* 0x0000000706007c0c */ /* 0x000fe2000c7c1270 */
[----:B------:R-:W-:Y:S01]  /*2d60*/  IMAD R42, R3, 0x8, R40 ;  /* 0x00000008032a7824 */ /* 0x000fe200078e0228 */
[-C--:B------:R-:W-:Y:S01]  /*2d70*/  LEA R26, P2, R40, R12.reuse, 0x1 ;  /* 0x0000000c281a7211 */ /* 0x080fe200078408ff */
[----:B------:R1:W-:Y:S01]  /*2d80*/  @P1 STG.E.U16 desc[UR14][R22.64], R9 ;  /* 0x0000000916001986 */ /* 0x0003e2000c10150e */
[-C--:B------:R-:W-:Y:S02]  /*2d90*/  LEA R24, P1, R4, R12.reuse, 0x1 ;  /* 0x0000000c04187211 */ /* 0x080fe400078208ff */
[----:B------:R-:W-:Y:S02]  /*2da0*/  LEA R28, P4, R42, R12, 0x1 ;  /* 0x0000000c2a1c7211 */ /* 0x000fe400078808ff */
[----:B------:R-:W-:-:S02]  /*2db0*/  LEA.HI.X.SX32 R27, R40, R13, 0x1, P2 ;  /* 0x0000000d281b7211 */ /* 0x000fc400010f0eff */
[-C--:B------:R-:W-:Y:S01]  /*2dc0*/  LEA.HI.X.SX32 R29, R42, R13.reuse, 0x1, P4 ;  /* 0x0000000d2a1d7211 */ /* 0x080fe200020f0eff */
[C---:B0-----:R-:W-:Y:S01]  /*2dd0*/  IMAD R18, R3.reuse, 0x8, R42 ;  /* 0x0000000803127824 */ /* 0x041fe200078e022a */
[-C--:B------:R-:W-:Y:S02]  /*2de0*/  LEA.HI.X.SX32 R25, R4, R13.reuse, 0x1, P1 ;  /* 0x0000000d04197211 */ /* 0x080fe400008f0eff */
[----:B------:R-:W0:Y:S01]  /*2df0*/  LDS.128 R4, [R20+UR12+0x800] ;  /* 0x0008000c14047984 */ /* 0x000e220008000c00 */
[C---:B------:R-:W-:Y:S01]  /*2e00*/  LEA R16, P1, R38.reuse, R12, 0x1 ;  /* 0x0000000c26107211 */ /* 0x040fe200078208ff */
[----:B-1----:R-:W-:Y:S01]  /*2e10*/  IMAD R22, R3, 0x8, R18 ;  /* 0x0000000803167824 */ /* 0x002fe200078e0212 */
[----:B------:R-:W-:Y:S02]  /*2e20*/  PRMT R19, R9, 0x7632, R19 ;  /* 0x0000763209137816 */ /* 0x000fe40000000013 */
[----:B------:R-:W-:Y:S01]  /*2e30*/  LEA.HI.X.SX32 R17, R38, R13, 0x1, P1 ;  /* 0x0000000d26117211 */ /* 0x000fe200008f0eff */
[----:B------:R-:W-:Y:S01]  /*2e40*/  IMAD R38, R3, 0x8, R22 ;  /* 0x0000000803267824 */ /* 0x000fe200078e0216 */
[----:B------:R-:W-:-:S02]  /*2e50*/  ISETP.LT.AND P4, PT, R53, UR7, !P0 ;  /* 0x0000000735007c0c */ /* 0x000fc4000c781270 */
[----:B------:R-:W-:Y:S01]  /*2e60*/  LEA R8, P2, R18, R12, 0x1 ;  /* 0x0000000c12087211 */ /* 0x000fe200078408ff */
[----:B------:R1:W-:Y:S01]  /*2e70*/  @P6 STG.E.U16 desc[UR14][R16.64], R19 ;  /* 0x0000001310006986 */ /* 0x0003e2000c10150e */
[----:B------:R-:W-:Y:S01]  /*2e80*/  ISETP.LT.AND P6, PT, R52, UR7, !P0 ;  /* 0x0000000734007c0c */ /* 0x000fe2000c7c1270 */
[----:B------:R-:W-:Y:S01]  /*2e90*/  IMAD R40, R3, 0x8, R38 ;  /* 0x0000000803287824 */ /* 0x000fe200078e0226 */
[----:B------:R-:W-:Y:S01]  /*2ea0*/  LEA.HI.X.SX32 R9, R18, R13, 0x1, P2 ;  /* 0x0000000d12097211 */ /* 0x000fe200010f0eff */
[----:B------:R-:W-:Y:S01]  /*2eb0*/  @P5 STG.E.U16 desc[UR14][R24.64], R10 ;  /* 0x0000000a18005986 */ /* 0x000fe2000c10150e */
[----:B------:R-:W-:Y:S02]  /*2ec0*/  ISETP.LT.AND P2, PT, R21, UR7, !P0 ;  /* 0x0000000715007c0c */ /* 0x000fe4000c741270 */
[----:B------:R-:W-:Y:S02]  /*2ed0*/  PRMT R21, R11, 0x7632, R21 ;  /* 0x000076320b157816 */ /* 0x000fe40000000015 */
[----:B------:R-:W-:-:S02]  /*2ee0*/  ISETP.LT.AND P5, PT, R51, UR7, !P0 ;  /* 0x0000000733007c0c */ /* 0x000fc4000c7a1270 */
[----:B------:R-:W-:Y:S02]  /*2ef0*/  ISETP.LT.AND P1, PT, R50, UR7, !P0 ;  /* 0x0000000732007c0c */ /* 0x000fe4000c721270 */
[----:B-1----:R-:W-:-:S05]  /*2f00*/  PRMT R17, R10, 0x7632, R17 ;  /* 0x000076320a117816 */ /* 0x002fca0000000011 */
[----:B------:R1:W-:Y:S01]  /*2f10*/  @P4 STG.E.U16 desc[UR14][R26.64], R17 ;  /* 0x000000111a004986 */ /* 0x0003e2000c10150e */
[----:B------:R-:W-:-:S03]  /*2f20*/  ISETP.LT.AND P4, PT, R47, UR7, !P0 ;  /* 0x000000072f007c0c */ /* 0x000fc6000c781270 */
[----:B------:R2:W-:Y:S01]  /*2f30*/  @P3 STG.E.U16 desc[UR14][R28.64], R11 ;  /* 0x0000000b1c003986 */ /* 0x0005e2000c10150e */
[----:B------:R-:W-:-:S03]  /*2f40*/  LEA R18, P3, R22, R12, 0x1 ;  /* 0x0000000c16127211 */ /* 0x000fc600078608ff */
[----:B------:R-:W-:Y:S01]  /*2f50*/  @P6 STG.E.U16 desc[UR14][R8.64], R21 ;  /* 0x0000001508006986 */ /* 0x000fe2000c10150e */
[-C--:B------:R-:W-:Y:S02]  /*2f60*/  LEA R16, P6, R38, R12.reuse, 0x1 ;  /* 0x0000000c26107211 */ /* 0x080fe400078c08ff */
[-C--:B------:R-:W-:Y:S01]  /*2f70*/  LEA.HI.X.SX32 R19, R22, R13.reuse, 0x1, P3 ;  /* 0x0000000d16137211 */ /* 0x080fe200018f0eff */
[----:B------:R-:W3:Y:S01]  /*2f80*/  LDS.128 R8, [R20+UR12+0x1000] ;  /* 0x0010000c14087984 */ /* 0x000ee20008000c00 */
[-C--:B-1----:R-:W-:Y:S02]  /*2f90*/  LEA.HI.X.SX32 R17, R38, R13.reuse, 0x1, P6 ;  /* 0x0000000d26117211 */ /* 0x082fe400030f0eff */
[C---:B------:R-:W-:Y:S01]  /*2fa0*/  LEA R22, P3, R40.reuse, R12, 0x1 ;  /* 0x0000000c28167211 */ /* 0x040fe200078608ff */
[----:B0-----:R0:W-:Y:S01]  /*2fb0*/  @P5 STG.E.U16 desc[UR14][R18.64], R4 ;  /* 0x0000000412005986 */ /* 0x0011e2000c10150e */
[----:B------:R-:W-:Y:S02]  /*2fc0*/  ISETP.LT.AND P6, PT, R49, UR7, !P0 ;  /* 0x0000000731007c0c */ /* 0x000fe4000c7c1270 */
[----:B------:R-:W-:Y:S01]  /*2fd0*/  LEA.HI.X.SX32 R23, R40, R13, 0x1, P3 ;  /* 0x0000000d28177211 */ /* 0x000fe200018f0eff */
[----:B------:R-:W-:Y:S01]  /*2fe0*/  IMAD R40, R3, 0x8, R40 ;  /* 0x0000000803287824 */ /* 0x000fe200078e0228 */
[----:B------:R-:W-:-:S02]  /*2ff0*/  PRMT R25, R4, 0x7632, R25 ;  /* 0x0000763204197816 */ /* 0x000fc40000000019 */
[----:B------:R-:W-:Y:S01]  /*3000*/  ISETP.LT.AND P5, PT, R48, UR7, !P0 ;  /* 0x0000000730007c0c */ /* 0x000fe2000c7a1270 */
[----:B--2---:R-:W-:Y:S01]  /*3010*/  IMAD R28, R3, 0x8, R40 ;  /* 0x00000008031c7824 */ /* 0x004fe200078e0228 */
[----:B------:R-:W-:Y:S01]  /*3020*/  ISETP.LT.AND P3, PT, R37, UR7, !P0 ;  /* 0x0000000725007c0c */ /* 0x000fe2000c761270 */
[----:B------:R1:W-:Y:S01]  /*3030*/  @P1 STG.E.U16 desc[UR14][R16.64], R25 ;  /* 0x0000001910001986 */ /* 0x0003e2000c10150e */
[-C--:B------:R-:W-:Y:S01]  /*3040*/  LEA R24, P1, R40, R12.reuse, 0x1 ;  /* 0x0000000c28187211 */ /* 0x080fe200078208ff */
[C---:B0-----:R-:W-:Y:S02]  /*3050*/  IMAD R4, R3.reuse, 0x8, R28 ;  /* 0x0000000803047824 */ /* 0x041fe400078e021c */
[----:B------:R0:W-:Y:S01]  /*3060*/  @P6 STG.E.U16 desc[UR14][R22.64], R5 ;  /* 0x0000000516006986 */ /* 0x0001e2000c10150e */
[----:B------:R-:W-:Y:S01]  /*3070*/  LEA R26, P6, R28, R12, 0x1 ;  /* 0x0000000c1c1a7211 */ /* 0x000fe200078c08ff */
[----:B------:R-:W-:-:S03]  /*3080*/  IMAD R18, R3, 0x8, R4 ;  /* 0x0000000803127824 */ /* 0x000fc600078e0204 */
[-C--:B------:R-:W-:Y:S02]  /*3090*/  LEA.HI.X.SX32 R27, R28, R13.reuse, 0x1, P6 ;  /* 0x0000000d1c1b7211 */ /* 0x080fe400030f0eff */
[----:B-1----:R-:W-:Y:S02]  /*30a0*/  LEA.HI.X.SX32 R25, R40, R13, 0x1, P1 ;  /* 0x0000000d28197211 */ /* 0x002fe400008f0eff */
[----:B------:R-:W-:Y:S02]  /*30b0*/  ISETP.LT.AND P1, PT, R36, UR7, !P0 ;  /* 0x0000000724007c0c */ /* 0x000fe4000c721270 */
[----:B------:R-:W-:Y:S01]  /*30c0*/  PRMT R17, R5, 0x7632, R17 ;  /* 0x0000763205117816 */ /* 0x000fe20000000011 */
[----:B0-----:R-:W-:Y:S01]  /*30d0*/  IMAD R22, R3, 0x8, R18 ;  /* 0x0000000803167824 */ /* 0x001fe200078e0212 */
[----:B------:R-:W-:Y:S02]  /*30e0*/  LEA R16, P6, R4, R12, 0x1 ;  /* 0x0000000c04107211 */ /* 0x000fe400078c08ff */
[----:B------:R-:W-:Y:S01]  /*30f0*/  PRMT R5, R6, 0x7632, R5 ;  /* 0x0000763206057816 */ /* 0x000fe20000000005 */
[----:B------:R0:W-:Y:S01]  /*3100*/  @P5 STG.E.U16 desc[UR14][R24.64], R17 ;  /* 0x0000001118005986 */ /* 0x0001e2000c10150e */
[----:B------:R-:W-:-:S03]  /*3110*/  ISETP.LT.AND P5, PT, R35, UR7, !P0 ;  /* 0x0000000723007c0c */ /* 0x000fc6000c7a1270 */
[----:B------:R1:W-:Y:S01]  /*3120*/  @P3 STG.E.U16 desc[UR14][R26.64], R6 ;  /* 0x000000061a003986 */ /* 0x0003e2000c10150e */
[----:B------:R-:W-:Y:S02]  /*3130*/  ISETP.LT.AND P3, PT, R34, UR7, !P0 ;  /* 0x0000000722007c0c */ /* 0x000fe4000c761270 */
[-C--:B0-----:R-:W-:Y:S02]  /*3140*/  LEA.HI.X.SX32 R17, R4, R13.reuse, 0x1, P6 ;  /* 0x0000000d04117211 */ /* 0x081fe400030f0eff */
[C---:B------:R-:W-:Y:S01]  /*3150*/  LEA R4, P6, R18.reuse, R12, 0x1 ;  /* 0x0000000c12047211 */ /* 0x040fe200078c08ff */
[----:B-1----:R-:W-:Y:S02]  /*3160*/  IMAD R6, R3, 0x8, R22 ;  /* 0x0000000803067824 */ /* 0x002fe400078e0216 */
[----:B------:R0:W-:Y:S01]  /*3170*/  @P1 STG.E.U16 desc[UR14][R16.64], R5 ;  /* 0x0000000510001986 */ /* 0x0001e2000c10150e */
[----:B------:R-:W-:Y:S01]  /*3180*/  ISETP.LT.AND P1, PT, R33, UR7, !P0 ;  /* 0x0000000721007c0c */ /* 0x000fe2000c721270 */
[----:B------:R-:W-:Y:S01]  /*3190*/  IMAD R24, R3, 0x8, R6 ;  /* 0x0000000803187824 */ /* 0x000fe200078e0206 */
[----:B0-----:R-:W-:-:S02]  /*31a0*/  LEA.HI.X.SX32 R5, R18, R13, 0x1, P6 ;  /* 0x0000000d12057211 */ /* 0x001fc400030f0eff */
[CC--:B------:R-:W-:Y:S02]  /*31b0*/  LEA R18, P6, R22.reuse, R12.reuse, 0x1 ;  /* 0x0000000c16127211 */ /* 0x0c0fe400078c08ff */
[----:B------:R-:W-:Y:S01]  /*31c0*/  PRMT R17, R7, 0x7632, R17 ;  /* 0x0000763207117816 */ /* 0x000fe20000000011 */
[----:B------:R-:W-:Y:S01]  /*31d0*/  @P5 STG.E.U16 desc[UR14][R4.64], R7 ;  /* 0x0000000704005986 */ /* 0x000fe2000c10150e */
[-C--:B------:R-:W-:Y:S02]  /*31e0*/  LEA.HI.X.SX32 R19, R22, R13.reuse, 0x1, P6 ;  /* 0x0000000d16137211 */ /* 0x080fe400030f0eff */
[-C--:B------:R-:W-:Y:S02]  /*31f0*/  LEA R22, P6, R6, R12.reuse, 0x1 ;  /* 0x0000000c06167211 */ /* 0x080fe400078c08ff */
[----:B------:R-:W-:Y:S01]  /*3200*/  ISETP.LT.AND P5, PT, R32, UR7, !P0 ;  /* 0x0000000720007c0c */ /* 0x000fe2000c7a1270 */
[----:B------:R0:W-:Y:S01]  /*3210*/  @P3 STG.E.U16 desc[UR14][R18.64], R17 ;  /* 0x0000001112003986 */ /* 0x0001e2000c10150e */
[----:B------:R-:W-:Y:S01]  /*3220*/  LEA.HI.X.SX32 R23, R6, R13, 0x1, P6 ;  /* 0x0000000d06177211 */ /* 0x000fe200030f0eff */
[----:B------:R-:W-:Y:S01]  /*3230*/  IMAD R6, R3, 0x8, R24 ;  /* 0x0000000803067824 */ /* 0x000fe200078e0218 */
[----:B------:R-:W-:-:S02]  /*3240*/  LEA R16, P6, R24, R12, 0x1 ;  /* 0x0000000c18107211 */ /* 0x000fc400078c08ff */
[----:B------:R-:W-:Y:S01]  /*3250*/  ISETP.LT.AND P3, PT, R31, UR7, !P0 ;  /* 0x000000071f007c0c */ /* 0x000fe2000c761270 */
[C---:B------:R-:W-:Y:S01]  /*3260*/  IMAD R26, R3.reuse, 0x8, R6 ;  /* 0x00000008031a7824 */ /* 0x040fe200078e0206 */
[----:B---3--:R1:W-:Y:S01]  /*3270*/  @P1 STG.E.U16 desc[UR14][R22.64], R8 ;  /* 0x0000000816001986 */ /* 0x0083e2000c10150e */
[----:B------:R-:W-:Y:S02]  /*3280*/  ISETP.LT.AND P1, PT, R30, UR7, !P0 ;  /* 0x000000071e007c0c */ /* 0x000fe4000c721270 */
[----:B------:R-:W-:Y:S01]  /*3290*/  IMAD R28, R3, 0x8, R26 ;  /* 0x00000008031c7824 */ /* 0x000fe200078e021a */
[----:B0-----:R-:W-:Y:S02]  /*32a0*/  LEA.HI.X.SX32 R17, R24, R13, 0x1, P6 ;  /* 0x0000000d18117211 */ /* 0x001fe400030f0eff */
[----:B------:R-:W-:Y:S02]  /*32b0*/  LEA R24, P6, R6, R12, 0x1 ;  /* 0x0000000c06187211 */ /* 0x000fe400078c08ff */
[----:B------:R-:W-:-:S02]  /*32c0*/  PRMT R19, R8, 0x7632, R19 ;  /* 0x0000763208137816 */ /* 0x000fc40000000013 */
[----:B------:R-:W-:Y:S01]  /*32d0*/  LEA.HI.X.SX32 R25, R6, R13, 0x1, P6 ;  /* 0x0000000d06197211 */ /* 0x000fe200030f0eff */
[----:B-1----:R-:W-:Y:S01]  /*32e0*/  IMAD R8, R3, 0x8, R28 ;  /* 0x0000000803087824 */ /* 0x002fe200078e021c */
[----:B------:R-:W0:Y:S01]  /*32f0*/  LDS.128 R4, [R20+UR12+0x1800] ;  /* 0x0018000c14047984 */ /* 0x000e220008000c00 */
[----:B------:R-:W-:-:S03]  /*3300*/  LEA R18, P6, R26, R12, 0x1 ;  /* 0x0000000c1a127211 */ /* 0x000fc600078c08ff */
[----:B------:R1:W-:Y:S01]  /*3310*/  @P5 STG.E.U16 desc[UR14][R16.64], R19 ;  /* 0x0000001310005986 */ /* 0x0003e2000c10150e */
[----:B------:R-:W-:Y:S02]  /*3320*/  ISETP.LT.AND P5, PT, R15, UR7, !P0 ;  /* 0x000000070f007c0c */ /* 0x000fe4000c7a1270 */
[----:B------:R-:W-:Y:S01]  /*3330*/  PRMT R15, R9, 0x7632, R15 ;  /* 0x00007632090f7816 */ /* 0x000fe2000000000f */
[----:B------:R2:W-:Y:S01]  /*3340*/  @P3 STG.E.U16 desc[UR14][R24.64], R9 ;  /* 0x0000000918003986 */ /* 0x0005e2000c10150e */
[----:B------:R-:W-:Y:S02]  /*3350*/  ISETP.LT.AND P3, PT, R14, UR7, !P0 ;  /* 0x000000070e007c0c */ /* 0x000fe4000c761270 */
[-C--:B-1----:R-:W-:Y:S01]  /*3360*/  LEA.HI.X.SX32 R19, R26, R13.reuse, 0x1, P6 ;  /* 0x0000000d1a137211 */ /* 0x082fe200030f0eff */
[C---:B------:R-:W-:Y:S01]  /*3370*/  IMAD R16, R3.reuse, 0x8, R8 ;  /* 0x0000000803107824 */ /* 0x040fe200078e0208 */
[-C--:B------:R-:W-:Y:S02]  /*3380*/  LEA R22, P6, R28, R12.reuse, 0x1 ;  /* 0x0000000c1c167211 */ /* 0x080fe400078c08ff */
[----:B--2---:R-:W-:Y:S01]  /*3390*/  PRMT R9, R10, 0x7632, R9 ;  /* 0x000076320a097816 */ /* 0x004fe20000000009 */
[----:B------:R1:W-:Y:S01]  /*33a0*/  @P1 STG.E.U16 desc[UR14][R18.64], R15 ;  /* 0x0000000f12001986 */ /* 0x0003e2000c10150e */
[----:B------:R-:W-:Y:S01]  /*33b0*/  LEA.HI.X.SX32 R23, R28, R13, 0x1, P6 ;  /* 0x0000000d1c177211 */ /* 0x000fe200030f0eff */
[----:B------:R-:W-:Y:S01]  /*33c0*/  IMAD R20, R3, 0x8, R16 ;  /* 0x0000000803147824 */ /* 0x000fe200078e0210 */
[----:B------:R-:W-:-:S02]  /*33d0*/  LEA R14, P6, R8, R12, 0x1 ;  /* 0x0000000c080e7211 */ /* 0x000fc400078c08ff */
[----:B------:R-:W-:Y:S01]  /*33e0*/  ISETP.LT.AND P1, PT, R46, UR7, !P0 ;  /* 0x000000072e007c0c */ /* 0x000fe2000c721270 */
[----:B------:R2:W-:Y:S01]  /*33f0*/  @P5 STG.E.U16 desc[UR14][R22.64], R10 ;  /* 0x0000000a16005986 */ /* 0x0005e2000c10150e */
[-C--:B-1----:R-:W-:Y:S02]  /*3400*/  LEA.HI.X.SX32 R15, R8, R13.reuse, 0x1, P6 ;  /* 0x0000000d080f7211 */ /* 0x082fe400030f0eff */
[----:B------:R-:W-:Y:S02]  /*3410*/  LEA R8, P5, R16, R12, 0x1 ;  /* 0x0000000c10087211 */ /* 0x000fe400078a08ff */
[----:B------:R-:W-:Y:S01]  /*3420*/  ISETP.LT.AND P6, PT, R45, UR7, !P0 ;  /* 0x000000072d007c0c */ /* 0x000fe2000c7c1270 */
[----:B------:R1:W-:Y:S01]  /*3430*/  @P3 STG.E.U16 desc[UR14][R14.64], R9 ;  /* 0x000000090e003986 */ /* 0x0003e2000c10150e */
[----:B--2---:R-:W-:Y:S01]  /*3440*/  IMAD R10, R3, 0x8, R20 ;  /* 0x00000008030a7824 */ /* 0x004fe200078e0214 */
[----:B------:R-:W-:Y:S02]  /*3450*/  ISETP.LT.AND P3, PT, R44, UR7, !P0 ;  /* 0x000000072c007c0c */ /* 0x000fe4000c761270 */
[----:B-1----:R-:W-:-:S02]  /*3460*/  LEA.HI.X.SX32 R9, R16, R13, 0x1, P5 ;  /* 0x0000000d10097211 */ /* 0x002fc400028f0eff */
[CC--:B------:R-:W-:Y:S02]  /*3470*/  LEA R16, P5, R20.reuse, R12.reuse, 0x1 ;  /* 0x0000000c14107211 */ /* 0x0c0fe400078a08ff */
[----:B------:R-:W-:Y:S01]  /*3480*/  PRMT R15, R11, 0x7632, R15 ;  /* 0x000076320b0f7816 */ /* 0x000fe2000000000f */
[----:B------:R0:W-:Y:S01]  /*3490*/  @P1 STG.E.U16 desc[UR14][R8.64], R11 ;  /* 0x0000000b08001986 */ /* 0x0001e2000c10150e */
[-C--:B------:R-:W-:Y:S01]  /*34a0*/  LEA.HI.X.SX32 R17, R20, R13.reuse, 0x1, P5 ;  /* 0x0000000d14117211 */ /* 0x080fe200028f0eff */
[----:B------:R-:W-:Y:S01]  /*34b0*/  IMAD R20, R3, 0x8, R10 ;  /* 0x0000000803147824 */ /* 0x000fe200078e020a */
[----:B------:R-:W-:Y:S02]  /*34c0*/  ISETP.LT.AND P1, PT, R43, UR7, !P0 ;  /* 0x000000072b007c0c */ /* 0x000fe4000c721270 */
[-C--:B------:R-:W-:Y:S01]  /*34d0*/  LEA R18, P5, R10, R12.reuse, 0x1 ;  /* 0x0000000c0a127211 */ /* 0x080fe200078a08ff */
[----:B------:R1:W-:Y:S01]  /*34e0*/  @P6 STG.E.U16 desc[UR14][R16.64], R15 ;  /* 0x0000000f10006986 */ /* 0x0003e2000c10150e */
[----:B------:R-:W-:Y:S01]  /*34f0*/  LEA R14, P6, R20, R12, 0x1 ;  /* 0x0000000c140e7211 */ /* 0x000fe200078c08ff */
[----:B------:R-:W-:Y:S01]  /*3500*/  IMAD R22, R3, 0x8, R20 ;  /* 0x0000000803167824 */ /* 0x000fe200078e0214 */
[----:B------:R-:W-:-:S02]  /*3510*/  LEA.HI.X.SX32 R19, R10, R13, 0x1, P5 ;  /* 0x0000000d0a137211 */ /* 0x000fc400028f0eff */
[----:B------:R-:W-:Y:S02]  /*3520*/  ISETP.LT.AND P5, PT, R41, UR7, !P0 ;  /* 0x0000000729007c0c */ /* 0x000fe4000c7a1270 */
[----:B0-----:R-:W-:Y:S01]  /*3530*/  PRMT R9, R4, 0x7632, R9 ;  /* 0x0000763204097816 */ /* 0x001fe20000000009 */
[----:B------:R-:W-:Y:S01]  /*3540*/  @P3 STG.E.U16 desc[UR14][R18.64], R4 ;  /* 0x0000000412003986 */ /* 0x000fe2000c10150e */
[----:B-1----:R-:W-:Y:S01]  /*3550*/  LEA.HI.X.SX32 R15, R20, R13, 0x1, P6 ;  /* 0x0000000d140f7211 */ /* 0x002fe200030f0eff */
[----:B------:R-:W-:-:S04]  /*3560*/  IMAD R20, R3, 0x8, R22 ;  /* 0x0000000803147824 */ /* 0x000fc800078e0216 */
[C---:B------:R-:W-:Y:S01]  /*3570*/  IMAD R24, R3.reuse, 0x8, R20 ;  /* 0x0000000803187824 */ /* 0x040fe200078e0214 */
[----:B------:R0:W-:Y:S01]  /*3580*/  @P1 STG.E.U16 desc[UR14][R14.64], R9 ;  /* 0x000000090e001986 */ /* 0x0001e2000c10150e */
[-C--:B------:R-:W-:Y:S02]  /*3590*/  LEA R8, P1, R22, R12.reuse, 0x1 ;  /* 0x0000000c16087211 */ /* 0x080fe400078208ff */
[----:B------:R-:W-:Y:S01]  /*35a0*/  IMAD R26, R3, 0x8, R24 ;  /* 0x00000008031a7824 */ /* 0x000fe200078e0218 */
[-C--:B------:R-:W-:Y:S02]  /*35b0*/  LEA R10, P3, R20, R12.reuse, 0x1 ;  /* 0x0000000c140a7211 */ /* 0x080fe400078608ff */
[----:B------:R-:W-:Y:S02]  /*35c0*/  LEA R16, P6, R24, R12, 0x1 ;  /* 0x0000000c18107211 */ /* 0x000fe400078c08ff */
[----:B------:R-:W-:Y:S02]  /*35d0*/  LEA.HI.X.SX32 R11, R20, R13, 0x1, P3 ;  /* 0x0000000d140b7211 */ /* 0x000fe400018f0eff */
[----:B------:R-:W-:-:S02]  /*35e0*/  ISETP.LT.AND P3, PT, R2, UR7, !P0 ;  /* 0x0000000702007c0c */ /* 0x000fc4000c761270 */
[-C--:B0-----:R-:W-:Y:S01]  /*35f0*/  LEA.HI.X.SX32 R9, R22, R13.reuse, 0x1, P1 ;  /* 0x0000000d16097211 */ /* 0x081fe200008f0eff */
[C---:B------:R-:W-:Y:S01]  /*3600*/  IMAD R22, R3.reuse, 0x8, R26 ;  /* 0x0000000803167824 */ /* 0x040fe200078e021a */
[-C--:B------:R-:W-:Y:S02]  /*3610*/  LEA.HI.X.SX32 R17, R24, R13.reuse, 0x1, P6 ;  /* 0x0000000d18117211 */ /* 0x080fe400030f0eff */
[-C--:B------:R-:W-:Y:S01]  /*3620*/  LEA R18, P6, R26, R12.reuse, 0x1 ;  /* 0x0000000c1a127211 */ /* 0x080fe200078c08ff */
[----:B------:R0:W-:Y:S01]  /*3630*/  @P5 STG.E.U16 desc[UR14][R8.64], R5 ;  /* 0x0000000508005986 */ /* 0x0001e2000c10150e */
[----:B------:R-:W-:Y:S01]  /*3640*/  LEA R14, P1, R22, R12, 0x1 ;  /* 0x0000000c160e7211 */ /* 0x000fe200078208ff */
[----:B------:R-:W-:Y:S01]  /*3650*/  IMAD R3, R3, 0x8, R22 ;  /* 0x0000000803037824 */ /* 0x000fe200078e0216 */
[-C--:B------:R-:W-:Y:S02]  /*3660*/  LEA.HI.X.SX32 R19, R26, R13.reuse, 0x1, P6 ;  /* 0x0000000d1a137211 */ /* 0x080fe400030f0eff */
[----:B------:R-:W-:-:S02]  /*3670*/  LEA.HI.X.SX32 R15, R22, R13, 0x1, P1 ;  /* 0x0000000d160f7211 */ /* 0x000fc400008f0eff */
[----:B------:R-:W-:Y:S02]  /*3680*/  ISETP.LT.AND P1, PT, R0, UR7, !P0 ;  /* 0x0000000700007c0c */ /* 0x000fe4000c721270 */
[----:B------:R-:W-:Y:S02]  /*3690*/  ISETP.LT.AND P0, PT, R39, UR7, !P0 ;  /* 0x0000000727007c0c */ /* 0x000fe4000c701270 */
[----:B------:R-:W-:Y:S02]  /*36a0*/  PRMT R0, R5, 0x7632, R0 ;  /* 0x0000763205007816 */ /* 0x000fe40000000000 */
[----:B0-----:R-:W-:Y:S02]  /*36b0*/  PRMT R9, R6, 0x7632, R9 ;  /* 0x0000763206097816 */ /* 0x001fe40000000009 */
[C---:B------:R-:W-:Y:S01]  /*36c0*/  LEA R12, P6, R3.reuse, R12, 0x1 ;  /* 0x0000000c030c7211 */ /* 0x040fe200078c08ff */
[----:B------:R0:W-:Y:S03]  /*36d0*/  @P4 STG.E.U16 desc[UR14][R10.64], R0 ;  /* 0x000000000a004986 */ /* 0x0001e6000c10150e */
[----:B------:R-:W-:Y:S01]  /*36e0*/  LEA.HI.X.SX32 R13, R3, R13, 0x1, P6 ;  /* 0x0000000d030d7211 */ /* 0x000fe200030f0eff */
[----:B------:R0:W-:Y:S04]  /*36f0*/  @P3 STG.E.U16 desc[UR14][R16.64], R6 ;  /* 0x0000000610003986 */ /* 0x0001e8000c10150e */
[----:B------:R0:W-:Y:S04]  /*3700*/  @P2 STG.E.U16 desc[UR14][R18.64], R9 ;  /* 0x0000000912002986 */ /* 0x0001e8000c10150e */
[----:B------:R0:W-:Y:S01]  /*3710*/  @P1 STG.E.U16 desc[UR14][R14.64], R7 ;  /* 0x000000070e001986 */ /* 0x0001e2000c10150e */
[----:B------:R-:W-:Y:S05]  /*3720*/  @!P0 EXIT ;  /* 0x000000000000894d */ /* 0x000fea0003800000 */
[----:B0-----:R-:W-:-:S05]  /*3730*/  PRMT R6, R7, 0x7632, R6 ;  /* 0x0000763207067816 */ /* 0x001fca0000000006 */
[----:B------:R-:W-:Y:S01]  /*3740*/  STG.E.U16 desc[UR14][R12.64], R6 ;  /* 0x000000060c007986 */ /* 0x000fe2000c10150e */
[----:B------:R-:W-:Y:S05]  /*3750*/  EXIT ;  /* 0x000000000000794d */ /* 0x000fea0003800000 */
.L_x_2:
[----:B------:R-:W-:-:S00]  /*3760*/  BRA `(.L_x_2) ;  /* 0xfffffffc00fc7947 */ /* 0x000fc0000383ffff */
[----:B------:R-:W-:-:S00]  /*3770*/  NOP ;  /* 0x0000000000007918 */ /* 0x000fc00000000000 */
        /* <DEDUP_REMOVED lines=8> */
.L_x_3:


//--------------------- .nv.shared.matmul_kernel  --------------------------
	.section	.nv.shared.matmul_kernel,"aw",@nobits
	.sectionflags	@""
	.align	16
	.zero		1024


//--------------------- .nv.shared.reserved.0     --------------------------
	.section	.nv.shared.reserved.0,"aw",@nobits
	.weak		__nv_reservedSMEM_offset_0_alias
	.size		__nv_reservedSMEM_offset_0_alias, 0, 0
	.other		__nv_reservedSMEM_offset_0_alias,@"STO_CUDA_RESERVED_SHARED STV_DEFAULT"
__nv_reservedSMEM_offset_0_alias:
	.zero		0


//--------------------- .nv.constant0.matmul_kernel --------------------------
	.section	.nv.constant0.matmul_kernel,"a",@progbits
	.sectionflags	@""
	.align	4
.nv.constant0.matmul_kernel:
	.zero		608


//--------------------- SYMBOLS --------------------------

	.type		.nv.reservedSmem.offset0,@object
	.size		.nv.reservedSmem.offset0,0x4
